	.target	sm_90a

	.elftype	@"ET_EXEC"


//--------------------- .note.nv.tkinfo           --------------------------
	.section	.note.nv.tkinfo,"",@"SHT_NOTE"
	.sectionflags	@"SHF_NOTE_NV_TKINFO"
	.tkinfo
        /*0018*/ 	.word	0x00000002
        /*0030*/ 	.string	""
        /*0030*/ 	.string	"ptxas"
        /*0030*/ 	.string	"Cuda compilation tools, release 13.0, V13.0.88"
        /*0030*/ 	.string	"Build cuda_13.0.r13.0/compiler.36424714_0"
        /*0030*/ 	.string	"-arch sm_90a -m 64 "



//--------------------- .note.nv.cuinfo           --------------------------
	.section	.note.nv.cuinfo,"",@"SHT_NOTE"
	.sectionflags	@"SHF_NOTE_NV_CUINFO"
        /*0018*/ 	.short	0x0002
        /*001a*/ 	.short	0x005a
        /*001c*/ 	.short	0x0082
	.zero		2


//--------------------- .nv.info                  --------------------------
	.section	.nv.info,"",@"SHT_CUDA_INFO"
	.align	4


	//----- nvinfo : EIATTR_REGCOUNT
	.align		4
        /*0000*/ 	.byte	0x04, 0x2f
        /*0002*/ 	.short	(.L_15 - .L_14)
	.align		4
.L_14:
        /*0004*/ 	.word	index@(_ZN7cutlass13device_kernelINS_4gemm6kernel13GemmUniversalIN4cute5tupleIJiiiiEEENS1_10collective13CollectiveMmaINS1_34MainloopSm90TmaGmmaWarpSpecializedILi2ENS5_IJNS4_1CILi1EEESB_SB_EEENS1_35KernelTmaWarpSpecializedCooperativeEEENS5_IJNSA_ILi128EEENSA_ILi256EEESF_EEENS_10bfloat16_tENS5_IJSB_llEEESI_SJ_NS4_8TiledMMAINS4_8MMA_AtomIJNS4_4SM904GMMA28MMA_64x256x16_F32BF16BF16_SSILNSN_5MajorE1ELSP_1ELNSN_7ScaleInE1ELSQ_1EEEEEENS4_6LayoutINS5_IJNSA_ILi2EEESB_SB_EEENS5_IJSB_NSA_ILi0EEESW_EEEEENS5_IJNS4_10UnderscoreESZ_SZ_EEEEENS4_13SM90_TMA_LOADENS4_14ComposedLayoutINS4_7SwizzleILi3ELi4ELi3EEENS4_18smem_ptr_flag_bitsILi16EEENST_INS5_IJNSA_ILi64EEENSA_ILi8EEEEEENS5_IJSB_S18_EEEEEEEvNS4_8identityES12_S1D_vS1E_EENS_8epilogue10collective6detail29Sm90TmaWarpSpecializedAdapterINS1H_15DefaultEpilogueISI_NS5_IJlSB_lEEES1L_NS1G_6thread17LinearCombinationISI_Li1EffLNS1M_9ScaleType4KindE0ELNS_15FloatRoundStyleE2ESI_EENS1_15EpilogueDefaultEEEEEvvEEEEvNT_6ParamsE)
        /*0008*/ 	.word	0x000000a8


	//----- nvinfo : EIATTR_FRAME_SIZE
	.align		4
.L_15:
        /*000c*/ 	.byte	0x04, 0x11
        /*000e*/ 	.short	(.L_17 - .L_16)
	.align		4
.L_16:
        /*0010*/ 	.word	index@(_ZN7cutlass13device_kernelINS_4gemm6kernel13GemmUniversalIN4cute5tupleIJiiiiEEENS1_10collective13CollectiveMmaINS1_34MainloopSm90TmaGmmaWarpSpecializedILi2ENS5_IJNS4_1CILi1EEESB_SB_EEENS1_35KernelTmaWarpSpecializedCooperativeEEENS5_IJNSA_ILi128EEENSA_ILi256EEESF_EEENS_10bfloat16_tENS5_IJSB_llEEESI_SJ_NS4_8TiledMMAINS4_8MMA_AtomIJNS4_4SM904GMMA28MMA_64x256x16_F32BF16BF16_SSILNSN_5MajorE1ELSP_1ELNSN_7ScaleInE1ELSQ_1EEEEEENS4_6LayoutINS5_IJNSA_ILi2EEESB_SB_EEENS5_IJSB_NSA_ILi0EEESW_EEEEENS5_IJNS4_10UnderscoreESZ_SZ_EEEEENS4_13SM90_TMA_LOADENS4_14ComposedLayoutINS4_7SwizzleILi3ELi4ELi3EEENS4_18smem_ptr_flag_bitsILi16EEENST_INS5_IJNSA_ILi64EEENSA_ILi8EEEEEENS5_IJSB_S18_EEEEEEEvNS4_8identityES12_S1D_vS1E_EENS_8epilogue10collective6detail29Sm90TmaWarpSpecializedAdapterINS1H_15DefaultEpilogueISI_NS5_IJlSB_lEEES1L_NS1G_6thread17LinearCombinationISI_Li1EffLNS1M_9ScaleType4KindE0ELNS_15FloatRoundStyleE2ESI_EENS1_15EpilogueDefaultEEEEEvvEEEEvNT_6ParamsE)
        /*0014*/ 	.word	0x00000000


	//----- nvinfo : EIATTR_MIN_STACK_SIZE
	.align		4
.L_17:
        /*0018*/ 	.byte	0x04, 0x12
        /*001a*/ 	.short	(.L_19 - .L_18)
	.align		4
.L_18:
        /*001c*/ 	.word	index@(_ZN7cutlass13device_kernelINS_4gemm6kernel13GemmUniversalIN4cute5tupleIJiiiiEEENS1_10collective13CollectiveMmaINS1_34MainloopSm90TmaGmmaWarpSpecializedILi2ENS5_IJNS4_1CILi1EEESB_SB_EEENS1_35KernelTmaWarpSpecializedCooperativeEEENS5_IJNSA_ILi128EEENSA_ILi256EEESF_EEENS_10bfloat16_tENS5_IJSB_llEEESI_SJ_NS4_8TiledMMAINS4_8MMA_AtomIJNS4_4SM904GMMA28MMA_64x256x16_F32BF16BF16_SSILNSN_5MajorE1ELSP_1ELNSN_7ScaleInE1ELSQ_1EEEEEENS4_6LayoutINS5_IJNSA_ILi2EEESB_SB_EEENS5_IJSB_NSA_ILi0EEESW_EEEEENS5_IJNS4_10UnderscoreESZ_SZ_EEEEENS4_13SM90_TMA_LOADENS4_14ComposedLayoutINS4_7SwizzleILi3ELi4ELi3EEENS4_18smem_ptr_flag_bitsILi16EEENST_INS5_IJNSA_ILi64EEENSA_ILi8EEEEEENS5_IJSB_S18_EEEEEEEvNS4_8identityES12_S1D_vS1E_EENS_8epilogue10collective6detail29Sm90TmaWarpSpecializedAdapterINS1H_15DefaultEpilogueISI_NS5_IJlSB_lEEES1L_NS1G_6thread17LinearCombinationISI_Li1EffLNS1M_9ScaleType4KindE0ELNS_15FloatRoundStyleE2ESI_EENS1_15EpilogueDefaultEEEEEvvEEEEvNT_6ParamsE)
        /*0020*/ 	.word	0x00000000
.L_19:


//--------------------- .nv.compat                --------------------------
	.section	.nv.compat,"",@"SHT_CUDA_COMPAT_INFO"
	.align	4
        /*0000*/ 	.byte	0x02, 0x09, 0x01, 0x00, 0x02, 0x02, 0x04, 0x00, 0x02, 0x05, 0x05, 0x00, 0x03, 0x07, 0x01, 0x01
        /*0010*/ 	.byte	0x02, 0x03, 0x01, 0x00, 0x02, 0x06, 0x01, 0x00, 0x04, 0x0b, 0x08, 0x00, 0x00, 0x00, 0x00, 0x00
        /*0020*/ 	.byte	0x00, 0x00, 0x00, 0x00


//--------------------- .nv.info._ZN7cutlass13device_kernelINS_4gemm6kernel13GemmUniversalIN4cute5tupleIJiiiiEEENS1_10collective13CollectiveMmaINS1_34MainloopSm90TmaGmmaWarpSpecializedILi2ENS5_IJNS4_1CILi1EEESB_SB_EEENS1_35KernelTmaWarpSpecializedCooperativeEEENS5_IJNSA_ILi128EEENSA_ILi256EEESF_EEENS_10bfloat16_tENS5_IJSB_llEEESI_SJ_NS4_8TiledMMAINS4_8MMA_AtomIJNS4_4SM904GMMA28MMA_64x256x16_F32BF16BF16_SSILNSN_5MajorE1ELSP_1ELNSN_7ScaleInE1ELSQ_1EEEEEENS4_6LayoutINS5_IJNSA_ILi2EEESB_SB_EEENS5_IJSB_NSA_ILi0EEESW_EEEEENS5_IJNS4_10UnderscoreESZ_SZ_EEEEENS4_13SM90_TMA_LOADENS4_14ComposedLayoutINS4_7SwizzleILi3ELi4ELi3EEENS4_18smem_ptr_flag_bitsILi16EEENST_INS5_IJNSA_ILi64EEENSA_ILi8EEEEEENS5_IJSB_S18_EEEEEEEvNS4_8identityES12_S1D_vS1E_EENS_8epilogue10collective6detail29Sm90TmaWarpSpecializedAdapterINS1H_15DefaultEpilogueISI_NS5_IJlSB_lEEES1L_NS1G_6thread17LinearCombinationISI_Li1EffLNS1M_9ScaleType4KindE0ELNS_15FloatRoundStyleE2ESI_EENS1_15EpilogueDefaultEEEEEvvEEEEvNT_6ParamsE --------------------------
	.section	.nv.info._ZN7cutlass13device_kernelINS_4gemm6kernel13GemmUniversalIN4cute5tupleIJiiiiEEENS1_10collective13CollectiveMmaINS1_34MainloopSm90TmaGmmaWarpSpecializedILi2ENS5_IJNS4_1CILi1EEESB_SB_EEENS1_35KernelTmaWarpSpecializedCooperativeEEENS5_IJNSA_ILi128EEENSA_ILi256EEESF_EEENS_10bfloat16_tENS5_IJSB_llEEESI_SJ_NS4_8TiledMMAINS4_8MMA_AtomIJNS4_4SM904GMMA28MMA_64x256x16_F32BF16BF16_SSILNSN_5MajorE1ELSP_1ELNSN_7ScaleInE1ELSQ_1EEEEEENS4_6LayoutINS5_IJNSA_ILi2EEESB_SB_EEENS5_IJSB_NSA_ILi0EEESW_EEEEENS5_IJNS4_10UnderscoreESZ_SZ_EEEEENS4_13SM90_TMA_LOADENS4_14ComposedLayoutINS4_7SwizzleILi3ELi4ELi3EEENS4_18smem_ptr_flag_bitsILi16EEENST_INS5_IJNSA_ILi64EEENSA_ILi8EEEEEENS5_IJSB_S18_EEEEEEEvNS4_8identityES12_S1D_vS1E_EENS_8epilogue10collective6detail29Sm90TmaWarpSpecializedAdapterINS1H_15DefaultEpilogueISI_NS5_IJlSB_lEEES1L_NS1G_6thread17LinearCombinationISI_Li1EffLNS1M_9ScaleType4KindE0ELNS_15FloatRoundStyleE2ESI_EENS1_15EpilogueDefaultEEEEEvvEEEEvNT_6ParamsE,"",@"SHT_CUDA_INFO"
	.sectionflags	@""
	.align	4


	//----- nvinfo : EIATTR_CUDA_API_VERSION
	.align		4
        /*0000*/ 	.byte	0x04, 0x37
        /*0002*/ 	.short	(.L_21 - .L_20)
.L_20:
        /*0004*/ 	.word	0x00000082


	//----- nvinfo : EIATTR_KPARAM_INFO
	.align		4
.L_21:
        /*0008*/ 	.byte	0x04, 0x17
        /*000a*/ 	.short	(.L_23 - .L_22)
.L_22:
        /*000c*/ 	.word	0x00000000
        /*0010*/ 	.short	0x0000
        /*0012*/ 	.short	0x0070
        /*0014*/ 	.byte	0x00, 0xf0, 0x01, 0x10


	//----- nvinfo : EIATTR_SPARSE_MMA_MASK
	.align		4
.L_23:
        /*0018*/ 	.byte	0x03, 0x50
        /*001a*/ 	.short	0x0000


	//----- nvinfo : EIATTR_MAXREG_COUNT
	.align		4
        /*001c*/ 	.byte	0x03, 0x1b
        /*001e*/ 	.short	0x00a8


	//----- nvinfo : EIATTR_NUM_BARRIERS
	.align		4
        /*0020*/ 	.byte	0x02, 0x4c
        /*0022*/ 	.byte	0x01
	.zero		1


	//----- nvinfo : EIATTR_EXTERNS
	.align		4
        /*0024*/ 	.byte	0x04, 0x0f
        /*0026*/ 	.short	(.L_25 - .L_24)


	//   ....[0]....
	.align		4
.L_24:
        /*0028*/ 	.word	index@(__assertfail)


	//----- nvinfo : EIATTR_MERCURY_ISA_VERSION
	.align		4
.L_25:
        /*002c*/ 	.byte	0x03, 0x5f
        /*002e*/ 	.short	0x0101


	//----- nvinfo : EIATTR_INT_WARP_WIDE_INSTR_OFFSETS
	.align		4
        /*0030*/ 	.byte	0x04, 0x31
        /*0032*/ 	.short	(.L_27 - .L_26)


	//   ....[0]....
.L_26:
        /*0034*/ 	.word	0x00000370


	//   ....[1]....
        /*0038*/ 	.word	0x000003a0


	//   ....[2]....
        /*003c*/ 	.word	0x00000480


	//----- nvinfo : EIATTR_COOP_GROUP_MASK_REGIDS
	.align		4
.L_27:
        /*0040*/ 	.byte	0x04, 0x29
        /*0042*/ 	.short	(.L_29 - .L_28)


	//   ....[0]....
.L_28:
        /*0044*/ 	.word	0xffffffff


	//   ....[1]....
        /*0048*/ 	.word	0xffffffff


	//   ....[2]....
        /*004c*/ 	.word	0xffffffff


	//   ....[3]....
        /*0050*/ 	.word	0xffffffff


	//   ....[4]....
        /*0054*/ 	.word	0xffffffff


	//----- nvinfo : EIATTR_COOP_GROUP_INSTR_OFFSETS
	.align		4
.L_29:
        /*0058*/ 	.byte	0x04, 0x28
        /*005a*/ 	.short	(.L_31 - .L_30)


	//   ....[0]....
.L_30:
        /*005c*/ 	.word	0x00000060


	//   ....[1]....
        /*0060*/ 	.word	0x00000070


	//   ....[2]....
        /*0064*/ 	.word	0x00000130


	//   ....[3]....
        /*0068*/ 	.word	0x00000280


	//   ....[4]....
        /*006c*/ 	.word	0x00000f30


	//----- nvinfo : EIATTR_REG_RECONFIG
	.align		4
.L_31:
        /*0070*/ 	.byte	0x01, 0x54
	.zero		2


	//----- nvinfo : EIATTR_SYSCALL_OFFSETS
	.align		4
        /*0074*/ 	.byte	0x04, 0x46
        /*0076*/ 	.short	(.L_33 - .L_32)


	//   ....[0]....
.L_32:
        /*0078*/ 	.word	0x000010f0


	//----- nvinfo : EIATTR_MBARRIER_INSTR_OFFSETS
	.align		4
.L_33:
        /*007c*/ 	.byte	0x04, 0x39
        /*007e*/ 	.short	(.L_35 - .L_34)


	//   ....[0]....
.L_34:
        /*0080*/ 	.word	0x00000230
        /*0084*/ 	.word	0x000000ff
        /*0088*/ 	.word	0x00000000
        /*008c*/ 	.short	0x0100
        /*008e*/ 	.byte	0x08
	.zero		1


	//   ....[1]....
        /*0090*/ 	.word	0x00000240
        /*0094*/ 	.word	0x000000ff
        /*0098*/ 	.word	0x00000010
        /*009c*/ 	.short	0x0100
        /*009e*/ 	.byte	0x08
	.zero		1


	//   ....[2]....
        /*00a0*/ 	.word	0x00000250
        /*00a4*/ 	.word	0x000000ff
        /*00a8*/ 	.word	0x00000008
        /*00ac*/ 	.short	0x0100
        /*00ae*/ 	.byte	0x08
	.zero		1


	//   ....[3]....
        /*00b0*/ 	.word	0x00000260
        /*00b4*/ 	.word	0x000000ff
        /*00b8*/ 	.word	0x00000018
        /*00bc*/ 	.short	0x0100
        /*00be*/ 	.byte	0x08
	.zero		1


	//   ....[4]....
        /*00c0*/ 	.word	0x000004f0
        /*00c4*/ 	.word	0x000000ff
        /*00c8*/ 	.word	0x00000030
        /*00cc*/ 	.short	0x0100
        /*00ce*/ 	.byte	0x06
	.zero		1


	//   ....[5]....
        /*00d0*/ 	.word	0x00000550
        /*00d4*/ 	.word	0x000000ff
        /*00d8*/ 	.word	0x00000038
        /*00dc*/ 	.short	0x0100
        /*00de*/ 	.byte	0x06
	.zero		1


	//   ....[6]....
        /*00e0*/ 	.word	0x00001170
        /*00e4*/ 	.word	0x00000003
        /*00e8*/ 	.word	0x00000000
        /*00ec*/ 	.short	0x010a
        /*00ee*/ 	.byte	0x3f
	.zero		1


	//   ....[7]....
        /*00f0*/ 	.word	0x000011b0
        /*00f4*/ 	.word	0x00000003
        /*00f8*/ 	.word	0x00000000
        /*00fc*/ 	.short	0x010a
        /*00fe*/ 	.byte	0x3f
	.zero		1


	//   ....[8]....
        /*0100*/ 	.word	0x00001770
        /*0104*/ 	.word	0x000000ff
        /*0108*/ 	.word	0x00000000
        /*010c*/ 	.short	0x010a
        /*010e*/ 	.byte	0x08
	.zero		1


	//   ....[9]....
        /*0110*/ 	.word	0x000017b0
        /*0114*/ 	.word	0x000000ff
        /*0118*/ 	.word	0x00000000
        /*011c*/ 	.short	0x010a
        /*011e*/ 	.byte	0x08
	.zero		1


	//   ....[10]....
        /*0120*/ 	.word	0x00001c40
        /*0124*/ 	.word	0x000000ff
        /*0128*/ 	.word	0x00000000
        /*012c*/ 	.short	0x0101
        /*012e*/ 	.byte	0x07
	.zero		1


	//   ....[11]....
        /*0130*/ 	.word	0x00001e20
        /*0134*/ 	.word	0x000000ff
        /*0138*/ 	.word	0x00000000
        /*013c*/ 	.short	0x0101
        /*013e*/ 	.byte	0x04
	.zero		1


	//   ....[12]....
        /*0140*/ 	.word	0x0000acf0
        /*0144*/ 	.word	0x0000000c
        /*0148*/ 	.word	0x00000010
        /*014c*/ 	.short	0x010a
        /*014e*/ 	.byte	0x3f
	.zero		1


	//   ....[13]....
        /*0150*/ 	.word	0x0000b200
        /*0154*/ 	.word	0x00000005
        /*0158*/ 	.word	0x00000038
        /*015c*/ 	.short	0x0101
        /*015e*/ 	.byte	0x3f
	.zero		1


	//   ....[14]....
        /*0160*/ 	.word	0x0000b900
        /*0164*/ 	.word	0x00000007
        /*0168*/ 	.word	0x00000000
        /*016c*/ 	.short	0x010a
        /*016e*/ 	.byte	0x3f
	.zero		1


	//   ....[15]....
        /*0170*/ 	.word	0x0000b980
        /*0174*/ 	.word	0x00000005
        /*0178*/ 	.word	0x00000000
        /*017c*/ 	.short	0x010a
        /*017e*/ 	.byte	0x3f
	.zero		1


	//   ....[16]....
        /*0180*/ 	.word	0x0000b9e0
        /*0184*/ 	.word	0x00000003
        /*0188*/ 	.word	0x00000000
        /*018c*/ 	.short	0x010a
        /*018e*/ 	.byte	0x3f
	.zero		1


	//   ....[17]....
        /*0190*/ 	.word	0x0000ba40
        /*0194*/ 	.word	0x00000004
        /*0198*/ 	.word	0x00000000
        /*019c*/ 	.short	0x010a
        /*019e*/ 	.byte	0x3f
	.zero		1


	//   ....[18]....
        /*01a0*/ 	.word	0x0000bb10
        /*01a4*/ 	.word	0x0000000c
        /*01a8*/ 	.word	0x00000010
        /*01ac*/ 	.short	0x010a
        /*01ae*/ 	.byte	0x3f
	.zero		1


	//   ....[19]....
        /*01b0*/ 	.word	0x0000bbe0
        /*01b4*/ 	.word	0x00000007
        /*01b8*/ 	.word	0x00000000
        /*01bc*/ 	.short	0x010a
        /*01be*/ 	.byte	0x3f
	.zero		1


	//----- nvinfo : EIATTR_NUM_MBARRIERS
	.align		4
.L_35:
        /*01c0*/ 	.byte	0x03, 0x38
        /*01c2*/ 	.short	0x0006


	//----- nvinfo : EIATTR_EXIT_INSTR_OFFSETS
	.align		4
        /*01c4*/ 	.byte	0x04, 0x1c
        /*01c6*/ 	.short	(.L_37 - .L_36)


	//   ....[0]....
.L_36:
        /*01c8*/ 	.word	0x000005a0


	//   ....[1]....
        /*01cc*/ 	.word	0x00000e60


	//   ....[2]....
        /*01d0*/ 	.word	0x0000a310


	//   ....[3]....
        /*01d4*/ 	.word	0x0000a940


	//   ....[4]....
        /*01d8*/ 	.word	0x0000b9d0


	//----- nvinfo : EIATTR_MAX_THREADS
	.align		4
.L_37:
        /*01dc*/ 	.byte	0x04, 0x05
        /*01de*/ 	.short	(.L_39 - .L_38)
.L_38:
        /*01e0*/ 	.word	0x00000180
        /*01e4*/ 	.word	0x00000001
        /*01e8*/ 	.word	0x00000001


	//----- nvinfo : EIATTR_CRS_STACK_SIZE
	.align		4
.L_39:
        /*01ec*/ 	.byte	0x04, 0x1e
        /*01ee*/ 	.short	(.L_41 - .L_40)
.L_40:
        /*01f0*/ 	.word	0x00000000


	//----- nvinfo : EIATTR_CBANK_PARAM_SIZE
	.align		4
.L_41:
        /*01f4*/ 	.byte	0x03, 0x19
        /*01f6*/ 	.short	0x0470


	//----- nvinfo : EIATTR_PARAM_CBANK
	.align		4
        /*01f8*/ 	.byte	0x04, 0x0a
        /*01fa*/ 	.short	(.L_43 - .L_42)
	.align		4
.L_42:
        /*01fc*/ 	.word	index@(.nv.constant0._ZN7cutlass13device_kernelINS_4gemm6kernel13GemmUniversalIN4cute5tupleIJiiiiEEENS1_10collective13CollectiveMmaINS1_34MainloopSm90TmaGmmaWarpSpecializedILi2ENS5_IJNS4_1CILi1EEESB_SB_EEENS1_35KernelTmaWarpSpecializedCooperativeEEENS5_IJNSA_ILi128EEENSA_ILi256EEESF_EEENS_10bfloat16_tENS5_IJSB_llEEESI_SJ_NS4_8TiledMMAINS4_8MMA_AtomIJNS4_4SM904GMMA28MMA_64x256x16_F32BF16BF16_SSILNSN_5MajorE1ELSP_1ELNSN_7ScaleInE1ELSQ_1EEEEEENS4_6LayoutINS5_IJNSA_ILi2EEESB_SB_EEENS5_IJSB_NSA_ILi0EEESW_EEEEENS5_IJNS4_10UnderscoreESZ_SZ_EEEEENS4_13SM90_TMA_LOADENS4_14ComposedLayoutINS4_7SwizzleILi3ELi4ELi3EEENS4_18smem_ptr_flag_bitsILi16EEENST_INS5_IJNSA_ILi64EEENSA_ILi8EEEEEENS5_IJSB_S18_EEEEEEEvNS4_8identityES12_S1D_vS1E_EENS_8epilogue10collective6detail29Sm90TmaWarpSpecializedAdapterINS1H_15DefaultEpilogueISI_NS5_IJlSB_lEEES1L_NS1G_6thread17LinearCombinationISI_Li1EffLNS1M_9ScaleType4KindE0ELNS_15FloatRoundStyleE2ESI_EENS1_15EpilogueDefaultEEEEEvvEEEEvNT_6ParamsE)
        /*0200*/ 	.short	0x0210
        /*0202*/ 	.short	0x0470


	//----- nvinfo : EIATTR_SW_WAR
	.align		4
.L_43:
        /*0204*/ 	.byte	0x04, 0x36
        /*0206*/ 	.short	(.L_45 - .L_44)
.L_44:
        /*0208*/ 	.word	0x00000008
.L_45:


//--------------------- .nv.callgraph             --------------------------
	.section	.nv.callgraph,"",@"SHT_CUDA_CALLGRAPH"
	.align	4
	.sectionentsize	8
	.align		4
        /*0000*/ 	.word	0x00000000
	.align		4
        /*0004*/ 	.word	0xffffffff
	.align		4
        /*0008*/ 	.word	index@(_ZN7cutlass13device_kernelINS_4gemm6kernel13GemmUniversalIN4cute5tupleIJiiiiEEENS1_10collective13CollectiveMmaINS1_34MainloopSm90TmaGmmaWarpSpecializedILi2ENS5_IJNS4_1CILi1EEESB_SB_EEENS1_35KernelTmaWarpSpecializedCooperativeEEENS5_IJNSA_ILi128EEENSA_ILi256EEESF_EEENS_10bfloat16_tENS5_IJSB_llEEESI_SJ_NS4_8TiledMMAINS4_8MMA_AtomIJNS4_4SM904GMMA28MMA_64x256x16_F32BF16BF16_SSILNSN_5MajorE1ELSP_1ELNSN_7ScaleInE1ELSQ_1EEEEEENS4_6LayoutINS5_IJNSA_ILi2EEESB_SB_EEENS5_IJSB_NSA_ILi0EEESW_EEEEENS5_IJNS4_10UnderscoreESZ_SZ_EEEEENS4_13SM90_TMA_LOADENS4_14ComposedLayoutINS4_7SwizzleILi3ELi4ELi3EEENS4_18smem_ptr_flag_bitsILi16EEENST_INS5_IJNSA_ILi64EEENSA_ILi8EEEEEENS5_IJSB_S18_EEEEEEEvNS4_8identityES12_S1D_vS1E_EENS_8epilogue10collective6detail29Sm90TmaWarpSpecializedAdapterINS1H_15DefaultEpilogueISI_NS5_IJlSB_lEEES1L_NS1G_6thread17LinearCombinationISI_Li1EffLNS1M_9ScaleType4KindE0ELNS_15FloatRoundStyleE2ESI_EENS1_15EpilogueDefaultEEEEEvvEEEEvNT_6ParamsE)
	.align		4
        /*000c*/ 	.word	index@(__assertfail)
	.align		4
        /*0010*/ 	.word	0x00000000
	.align		4
        /*0014*/ 	.word	0xfffffffe
	.align		4
        /*0018*/ 	.word	0x00000000
	.align		4
        /*001c*/ 	.word	0xfffffffd
	.align		4
        /*0020*/ 	.word	0x00000000
	.align		4
        /*0024*/ 	.word	0xfffffffc


//--------------------- .nv.constant4             --------------------------
	.section	.nv.constant4,"a",@progbits
	.align	8
	.align		8
.nv.constant4:
        /*0000*/ 	.dword	__assertfail
	.align		8
        /*0008*/ 	.dword	__unnamed_1
	.align		8
        /*0010*/ 	.dword	_ZN40_INTERNAL_4f92a910_4_k_cu_c7b61455_257604cuda3std3__45__cpo5beginE
	.align		8
        /*0018*/ 	.dword	_ZN40_INTERNAL_4f92a910_4_k_cu_c7b61455_257604cuda3std3__45__cpo3endE
	.align		8
        /*0020*/ 	.dword	_ZN40_INTERNAL_4f92a910_4_k_cu_c7b61455_257604cuda3std3__45__cpo6cbeginE
	.align		8
        /*0028*/ 	.dword	_ZN40_INTERNAL_4f92a910_4_k_cu_c7b61455_257604cuda3std3__45__cpo4cendE
	.align		8
        /*0030*/ 	.dword	_ZN40_INTERNAL_4f92a910_4_k_cu_c7b61455_257604cuda3std3__442_GLOBAL__N__4f92a910_4_k_cu_c7b61455_257606ignoreE
	.align		8
        /*0038*/ 	.dword	_ZN40_INTERNAL_4f92a910_4_k_cu_c7b61455_257604cuda3std3__419piecewise_constructE
	.align		8
        /*0040*/ 	.dword	_ZN40_INTERNAL_4f92a910_4_k_cu_c7b61455_257604cuda3std3__48in_placeE
	.align		8
        /*0048*/ 	.dword	_ZN40_INTERNAL_4f92a910_4_k_cu_c7b61455_257604cuda3std6ranges3__45__cpo4swapE
	.align		8
        /*0050*/ 	.dword	_ZN40_INTERNAL_4f92a910_4_k_cu_c7b61455_257604cuda3std6ranges3__45__cpo9iter_moveE
	.align		8
        /*0058*/ 	.dword	_ZN40_INTERNAL_4f92a910_4_k_cu_c7b61455_257604cute7productE
	.align		8
        /*0060*/ 	.dword	_ZN40_INTERNAL_4f92a910_4_k_cu_c7b61455_257604cute1_E
	.align		8
        /*0068*/ 	.dword	$str$22
	.align		8
        /*0070*/ 	.dword	$str$23


//--------------------- .text._ZN7cutlass13device_kernelINS_4gemm6kernel13GemmUniversalIN4cute5tupleIJiiiiEEENS1_10collective13CollectiveMmaINS1_34MainloopSm90TmaGmmaWarpSpecializedILi2ENS5_IJNS4_1CILi1EEESB_SB_EEENS1_35KernelTmaWarpSpecializedCooperativeEEENS5_IJNSA_ILi128EEENSA_ILi256EEESF_EEENS_10bfloat16_tENS5_IJSB_llEEESI_SJ_NS4_8TiledMMAINS4_8MMA_AtomIJNS4_4SM904GMMA28MMA_64x256x16_F32BF16BF16_SSILNSN_5MajorE1ELSP_1ELNSN_7ScaleInE1ELSQ_1EEEEEENS4_6LayoutINS5_IJNSA_ILi2EEESB_SB_EEENS5_IJSB_NSA_ILi0EEESW_EEEEENS5_IJNS4_10UnderscoreESZ_SZ_EEEEENS4_13SM90_TMA_LOADENS4_14ComposedLayoutINS4_7SwizzleILi3ELi4ELi3EEENS4_18smem_ptr_flag_bitsILi16EEENST_INS5_IJNSA_ILi64EEENSA_ILi8EEEEEENS5_IJSB_S18_EEEEEEEvNS4_8identityES12_S1D_vS1E_EENS_8epilogue10collective6detail29Sm90TmaWarpSpecializedAdapterINS1H_15DefaultEpilogueISI_NS5_IJlSB_lEEES1L_NS1G_6thread17LinearCombinationISI_Li1EffLNS1M_9ScaleType4KindE0ELNS_15FloatRoundStyleE2ESI_EENS1_15EpilogueDefaultEEEEEvvEEEEvNT_6ParamsE --------------------------
	.section	.text._ZN7cutlass13device_kernelINS_4gemm6kernel13GemmUniversalIN4cute5tupleIJiiiiEEENS1_10collective13CollectiveMmaINS1_34MainloopSm90TmaGmmaWarpSpecializedILi2ENS5_IJNS4_1CILi1EEESB_SB_EEENS1_35KernelTmaWarpSpecializedCooperativeEEENS5_IJNSA_ILi128EEENSA_ILi256EEESF_EEENS_10bfloat16_tENS5_IJSB_llEEESI_SJ_NS4_8TiledMMAINS4_8MMA_AtomIJNS4_4SM904GMMA28MMA_64x256x16_F32BF16BF16_SSILNSN_5MajorE1ELSP_1ELNSN_7ScaleInE1ELSQ_1EEEEEENS4_6LayoutINS5_IJNSA_ILi2EEESB_SB_EEENS5_IJSB_NSA_ILi0EEESW_EEEEENS5_IJNS4_10UnderscoreESZ_SZ_EEEEENS4_13SM90_TMA_LOADENS4_14ComposedLayoutINS4_7SwizzleILi3ELi4ELi3EEENS4_18smem_ptr_flag_bitsILi16EEENST_INS5_IJNSA_ILi64EEENSA_ILi8EEEEEENS5_IJSB_S18_EEEEEEEvNS4_8identityES12_S1D_vS1E_EENS_8epilogue10collective6detail29Sm90TmaWarpSpecializedAdapterINS1H_15DefaultEpilogueISI_NS5_IJlSB_lEEES1L_NS1G_6thread17LinearCombinationISI_Li1EffLNS1M_9ScaleType4KindE0ELNS_15FloatRoundStyleE2ESI_EENS1_15EpilogueDefaultEEEEEvvEEEEvNT_6ParamsE,"ax",@progbits
	.align	128
.text._ZN7cutlass13device_kernelINS_4gemm6kernel13GemmUniversalIN4cute5tupleIJiiiiEEENS1_10collective13CollectiveMmaINS1_34MainloopSm90TmaGmmaWarpSpecializedILi2ENS5_IJNS4_1CILi1EEESB_SB_EEENS1_35KernelTmaWarpSpecializedCooperativeEEENS5_IJNSA_ILi128EEENSA_ILi256EEESF_EEENS_10bfloat16_tENS5_IJSB_llEEESI_SJ_NS4_8TiledMMAINS4_8MMA_AtomIJNS4_4SM904GMMA28MMA_64x256x16_F32BF16BF16_SSILNSN_5MajorE1ELSP_1ELNSN_7ScaleInE1ELSQ_1EEEEEENS4_6LayoutINS5_IJNSA_ILi2EEESB_SB_EEENS5_IJSB_NSA_ILi0EEESW_EEEEENS5_IJNS4_10UnderscoreESZ_SZ_EEEEENS4_13SM90_TMA_LOADENS4_14ComposedLayoutINS4_7SwizzleILi3ELi4ELi3EEENS4_18smem_ptr_flag_bitsILi16EEENST_INS5_IJNSA_ILi64EEENSA_ILi8EEEEEENS5_IJSB_S18_EEEEEEEvNS4_8identityES12_S1D_vS1E_EENS_8epilogue10collective6detail29Sm90TmaWarpSpecializedAdapterINS1H_15DefaultEpilogueISI_NS5_IJlSB_lEEES1L_NS1G_6thread17LinearCombinationISI_Li1EffLNS1M_9ScaleType4KindE0ELNS_15FloatRoundStyleE2ESI_EENS1_15EpilogueDefaultEEEEEvvEEEEvNT_6ParamsE:
        .type           _ZN7cutlass13device_kernelINS_4gemm6kernel13GemmUniversalIN4cute5tupleIJiiiiEEENS1_10collective13CollectiveMmaINS1_34MainloopSm90TmaGmmaWarpSpecializedILi2ENS5_IJNS4_1CILi1EEESB_SB_EEENS1_35KernelTmaWarpSpecializedCooperativeEEENS5_IJNSA_ILi128EEENSA_ILi256EEESF_EEENS_10bfloat16_tENS5_IJSB_llEEESI_SJ_NS4_8TiledMMAINS4_8MMA_AtomIJNS4_4SM904GMMA28MMA_64x256x16_F32BF16BF16_SSILNSN_5MajorE1ELSP_1ELNSN_7ScaleInE1ELSQ_1EEEEEENS4_6LayoutINS5_IJNSA_ILi2EEESB_SB_EEENS5_IJSB_NSA_ILi0EEESW_EEEEENS5_IJNS4_10UnderscoreESZ_SZ_EEEEENS4_13SM90_TMA_LOADENS4_14ComposedLayoutINS4_7SwizzleILi3ELi4ELi3EEENS4_18smem_ptr_flag_bitsILi16EEENST_INS5_IJNSA_ILi64EEENSA_ILi8EEEEEENS5_IJSB_S18_EEEEEEEvNS4_8identityES12_S1D_vS1E_EENS_8epilogue10collective6detail29Sm90TmaWarpSpecializedAdapterINS1H_15DefaultEpilogueISI_NS5_IJlSB_lEEES1L_NS1G_6thread17LinearCombinationISI_Li1EffLNS1M_9ScaleType4KindE0ELNS_15FloatRoundStyleE2ESI_EENS1_15EpilogueDefaultEEEEEvvEEEEvNT_6ParamsE,@function
        .size           _ZN7cutlass13device_kernelINS_4gemm6kernel13GemmUniversalIN4cute5tupleIJiiiiEEENS1_10collective13CollectiveMmaINS1_34MainloopSm90TmaGmmaWarpSpecializedILi2ENS5_IJNS4_1CILi1EEESB_SB_EEENS1_35KernelTmaWarpSpecializedCooperativeEEENS5_IJNSA_ILi128EEENSA_ILi256EEESF_EEENS_10bfloat16_tENS5_IJSB_llEEESI_SJ_NS4_8TiledMMAINS4_8MMA_AtomIJNS4_4SM904GMMA28MMA_64x256x16_F32BF16BF16_SSILNSN_5MajorE1ELSP_1ELNSN_7ScaleInE1ELSQ_1EEEEEENS4_6LayoutINS5_IJNSA_ILi2EEESB_SB_EEENS5_IJSB_NSA_ILi0EEESW_EEEEENS5_IJNS4_10UnderscoreESZ_SZ_EEEEENS4_13SM90_TMA_LOADENS4_14ComposedLayoutINS4_7SwizzleILi3ELi4ELi3EEENS4_18smem_ptr_flag_bitsILi16EEENST_INS5_IJNSA_ILi64EEENSA_ILi8EEEEEENS5_IJSB_S18_EEEEEEEvNS4_8identityES12_S1D_vS1E_EENS_8epilogue10collective6detail29Sm90TmaWarpSpecializedAdapterINS1H_15DefaultEpilogueISI_NS5_IJlSB_lEEES1L_NS1G_6thread17LinearCombinationISI_Li1EffLNS1M_9ScaleType4KindE0ELNS_15FloatRoundStyleE2ESI_EENS1_15EpilogueDefaultEEEEEvvEEEEvNT_6ParamsE,(.L_x_318 - _ZN7cutlass13device_kernelINS_4gemm6kernel13GemmUniversalIN4cute5tupleIJiiiiEEENS1_10collective13CollectiveMmaINS1_34MainloopSm90TmaGmmaWarpSpecializedILi2ENS5_IJNS4_1CILi1EEESB_SB_EEENS1_35KernelTmaWarpSpecializedCooperativeEEENS5_IJNSA_ILi128EEENSA_ILi256EEESF_EEENS_10bfloat16_tENS5_IJSB_llEEESI_SJ_NS4_8TiledMMAINS4_8MMA_AtomIJNS4_4SM904GMMA28MMA_64x256x16_F32BF16BF16_SSILNSN_5MajorE1ELSP_1ELNSN_7ScaleInE1ELSQ_1EEEEEENS4_6LayoutINS5_IJNSA_ILi2EEESB_SB_EEENS5_IJSB_NSA_ILi0EEESW_EEEEENS5_IJNS4_10UnderscoreESZ_SZ_EEEEENS4_13SM90_TMA_LOADENS4_14ComposedLayoutINS4_7SwizzleILi3ELi4ELi3EEENS4_18smem_ptr_flag_bitsILi16EEENST_INS5_IJNSA_ILi64EEENSA_ILi8EEEEEENS5_IJSB_S18_EEEEEEEvNS4_8identityES12_S1D_vS1E_EENS_8epilogue10collective6detail29Sm90TmaWarpSpecializedAdapterINS1H_15DefaultEpilogueISI_NS5_IJlSB_lEEES1L_NS1G_6thread17LinearCombinationISI_Li1EffLNS1M_9ScaleType4KindE0ELNS_15FloatRoundStyleE2ESI_EENS1_15EpilogueDefaultEEEEEvvEEEEvNT_6ParamsE)
        .other          _ZN7cutlass13device_kernelINS_4gemm6kernel13GemmUniversalIN4cute5tupleIJiiiiEEENS1_10collective13CollectiveMmaINS1_34MainloopSm90TmaGmmaWarpSpecializedILi2ENS5_IJNS4_1CILi1EEESB_SB_EEENS1_35KernelTmaWarpSpecializedCooperativeEEENS5_IJNSA_ILi128EEENSA_ILi256EEESF_EEENS_10bfloat16_tENS5_IJSB_llEEESI_SJ_NS4_8TiledMMAINS4_8MMA_AtomIJNS4_4SM904GMMA28MMA_64x256x16_F32BF16BF16_SSILNSN_5MajorE1ELSP_1ELNSN_7ScaleInE1ELSQ_1EEEEEENS4_6LayoutINS5_IJNSA_ILi2EEESB_SB_EEENS5_IJSB_NSA_ILi0EEESW_EEEEENS5_IJNS4_10UnderscoreESZ_SZ_EEEEENS4_13SM90_TMA_LOADENS4_14ComposedLayoutINS4_7SwizzleILi3ELi4ELi3EEENS4_18smem_ptr_flag_bitsILi16EEENST_INS5_IJNSA_ILi64EEENSA_ILi8EEEEEENS5_IJSB_S18_EEEEEEEvNS4_8identityES12_S1D_vS1E_EENS_8epilogue10collective6detail29Sm90TmaWarpSpecializedAdapterINS1H_15DefaultEpilogueISI_NS5_IJlSB_lEEES1L_NS1G_6thread17LinearCombinationISI_Li1EffLNS1M_9ScaleType4KindE0ELNS_15FloatRoundStyleE2ESI_EENS1_15EpilogueDefaultEEEEEvvEEEEvNT_6ParamsE,@"STO_CUDA_ENTRY STV_DEFAULT"
_ZN7cutlass13device_kernelINS_4gemm6kernel13GemmUniversalIN4cute5tupleIJiiiiEEENS1_10collective13CollectiveMmaINS1_34MainloopSm90TmaGmmaWarpSpecializedILi2ENS5_IJNS4_1CILi1EEESB_SB_EEENS1_35KernelTmaWarpSpecializedCooperativeEEENS5_IJNSA_ILi128EEENSA_ILi256EEESF_EEENS_10bfloat16_tENS5_IJSB_llEEESI_SJ_NS4_8TiledMMAINS4_8MMA_AtomIJNS4_4SM904GMMA28MMA_64x256x16_F32BF16BF16_SSILNSN_5MajorE1ELSP_1ELNSN_7ScaleInE1ELSQ_1EEEEEENS4_6LayoutINS5_IJNSA_ILi2EEESB_SB_EEENS5_IJSB_NSA_ILi0EEESW_EEEEENS5_IJNS4_10UnderscoreESZ_SZ_EEEEENS4_13SM90_TMA_LOADENS4_14ComposedLayoutINS4_7SwizzleILi3ELi4ELi3EEENS4_18smem_ptr_flag_bitsILi16EEENST_INS5_IJNSA_ILi64EEENSA_ILi8EEEEEENS5_IJSB_S18_EEEEEEEvNS4_8identityES12_S1D_vS1E_EENS_8epilogue10collective6detail29Sm90TmaWarpSpecializedAdapterINS1H_15DefaultEpilogueISI_NS5_IJlSB_lEEES1L_NS1G_6thread17LinearCombinationISI_Li1EffLNS1M_9ScaleType4KindE0ELNS_15FloatRoundStyleE2ESI_EENS1_15EpilogueDefaultEEEEEvvEEEEvNT_6ParamsE:
[----:B------:R-:W0:Y:S01]  /*0000*/  LDC R1, c[0x0][0x28] ;  /* 0x00000a00ff017b82 */ /* 0x000e220000000800 */
[----:B------:R-:W1:Y:S01]  /*0010*/  S2R R18, SR_TID.X ;  /* 0x0000000000127919 */ /* 0x000e620000002100 */
[----:B------:R-:W-:Y:S01]  /*0020*/  ELECT P0, URZ, PT ;  /* 0x00000000003f782f */ /* 0x000fe20003800000 */
[----:B------:R-:W-:Y:S01]  /*0030*/  BSSY B0, `(.L_x_0) ;  /* 0x000000f000007945 */ /* 0x000fe20003800000 */
[--C-:B-1----:R-:W-:Y:S02]  /*0040*/  SHF.R.U32.HI R0, RZ, 0x5, R18.reuse ;  /* 0x00000005ff007819 */ /* 0x102fe40000011612 */
[----:B------:R-:W-:-:S03]  /*0050*/  SHF.R.U32.HI R22, RZ, 0x7, R18 ;  /* 0x00000007ff167819 */ /* 0x000fc60000011612 */
[----:B------:R-:W1:Y:S04]  /*0060*/  SHFL.IDX PT, R5, R0, RZ, 0x1f ;  /* 0x00001fff00057589 */ /* 0x000e6800000e0000 */
[----:B------:R2:W3:Y:S01]  /*0070*/  SHFL.IDX PT, R8, R22, RZ, 0x1f ;  /* 0x00001fff16087589 */ /* 0x0004e200000e0000 */
[----:B-1----:R-:W-:-:S13]  /*0080*/  ISETP.NE.OR P0, PT, R5, RZ, !P0 ;  /* 0x000000ff0500720c */ /* 0x002fda0004705670 */
[----:B0-23--:R-:W-:Y:S05]  /*0090*/  @P0 BRA `(.L_x_1) ;  /* 0x0000000000200947 */ /* 0x00dfea0003800000 */
[----:B------:R-:W-:Y:S02]  /*00a0*/  ULDC.64 UR4, c[0x0][0x198] ;  /* 0x0000660000047ab9 */ /* 0x000fe40000000a00 */
[----:B------:R-:W-:Y:S02]  /*00b0*/  UIADD3 UR6, UP0, UR4, 0xf0, URZ ;  /* 0x000000f004067890 */ /* 0x000fe4000ff1e03f */
[----:B------:R-:W-:Y:S02]  /*00c0*/  UIADD3 UR4, UP1, UR4, 0x1f0, URZ ;  /* 0x000001f004047890 */ /* 0x000fe4000ff3e03f */
[----:B------:R-:W-:Y:S02]  /*00d0*/  UIADD3.X UR7, URZ, UR5, URZ, UP0, !UPT ;  /* 0x000000053f077290 */ /* 0x000fe400087fe43f */
[----:B------:R-:W-:-:S07]  /*00e0*/  UIADD3.X UR5, URZ, UR5, URZ, UP1, !UPT ;  /* 0x000000053f057290 */ /* 0x000fce0008ffe43f */
[----:B------:R0:W-:Y:S02]  /*00f0*/  UTMACCTL.PF [UR6] ;  /* 0x00000000060079b9 */ /* 0x0001e40008040000 */
[----:B------:R0:W-:Y:S02]  /*0100*/  UTMACCTL.PF [UR4] ;  /* 0x00000000040079b9 */ /* 0x0001e40008040000 */
[----:B0-----:R-:W-:Y:S01]  /*0110*/  NOP ;  /* 0x0000000000007918 */ /* 0x001fe20000000000 */
.L_x_1:
[----:B------:R-:W-:Y:S05]  /*0120*/  BSYNC B0 ;  /* 0x0000000000007941 */ /* 0x000fea0003800000 */
.L_x_0:
[----:B------:R-:W0:Y:S02]  /*0130*/  SHFL.IDX PT, R2, R0, RZ, 0x1f ;  /* 0x00001fff00027589 */ /* 0x000e2400000e0000 */
[----:B0-----:R-:W-:-:S13]  /*0140*/  ISETP.NE.AND P0, PT, R2, RZ, PT ;  /* 0x000000ff0200720c */ /* 0x001fda0003f05270 */
[----:B------:R-:W-:Y:S05]  /*0150*/  @P0 BRA `(.L_x_2) ;  /* 0x0000000000480947 */ /* 0x000fea0003800000 */
[----:B------:R-:W0:Y:S01]  /*0160*/  S2UR UR8, SR_CgaCtaId ;  /* 0x00000000000879c3 */ /* 0x000e220000008800 */
[----:B------:R-:W-:Y:S01]  /*0170*/  UMOV UR4, 0x400 ;  /* 0x0000040000047882 */ /* 0x000fe20000000000 */
[----:B------:R-:W-:Y:S01]  /*0180*/  UMOV UR5, 0x1 ;  /* 0x0000000100057882 */ /* 0x000fe20000000000 */
[----:B------:R-:W-:Y:S01]  /*0190*/  UMOV UR6, 0x100 ;  /* 0x0000010000067882 */ /* 0x000fe20000000000 */
[----:B------:R-:W-:Y:S01]  /*01a0*/  ELECT P0, URZ, PT ;  /* 0x00000000003f782f */ /* 0x000fe20003800000 */
[----:B------:R-:W-:-:S04]  /*01b0*/  UIADD3 UR6, -UR6, 0x100000, URZ ;  /* 0x0010000006067890 */ /* 0x000fc8000fffe13f */
[----:B------:R-:W-:Y:S02]  /*01c0*/  USHF.L.U32 UR7, UR6, 0xb, URZ ;  /* 0x0000000b06077899 */ /* 0x000fe4000800063f */
[----:B------:R-:W-:Y:S02]  /*01d0*/  USHF.L.U32 UR6, UR6, 0x1, URZ ;  /* 0x0000000106067899 */ /* 0x000fe4000800063f */
[----:B0-----:R-:W-:Y:S02]  /*01e0*/  ULEA UR8, UR8, UR4, 0x18 ;  /* 0x0000000408087291 */ /* 0x001fe4000f8ec03f */
[----:B------:R-:W-:-:S04]  /*01f0*/  UIADD3 UR4, -UR5, 0x100000, URZ ;  /* 0x0010000005047890 */ /* 0x000fc8000fffe13f */
[----:B------:R-:W-:Y:S02]  /*0200*/  USHF.L.U32 UR5, UR4, 0xb, URZ ;  /* 0x0000000b04057899 */ /* 0x000fe4000800063f */
[----:B------:R-:W-:Y:S01]  /*0210*/  USHF.L.U32 UR4, UR4, 0x1, URZ ;  /* 0x0000000104047899 */ /* 0x000fe2000800063f */
[----:B------:R-:W0:Y:S11]  /*0220*/  FENCE.VIEW.ASYNC.S ;  /* 0x00000000000073c6 */ /* 0x000e360000000000 */
[----:B0-----:R0:W1:Y:S01]  /*0230*/  SYNCS.EXCH.64 URZ, [UR8], UR4 ;  /* 0x00000004083f75b2 */ /* 0x0010620008000100 */
[----:B------:R0:W2:Y:S01]  /*0240*/  SYNCS.EXCH.64 URZ, [UR8+0x10], UR6 ;  /* 0x00001006083f75b2 */ /* 0x0000a20008000100 */
[----:B------:R0:W3:Y:S01]  /*0250*/  SYNCS.EXCH.64 URZ, [UR8+0x8], UR4 ;  /* 0x00000804083f75b2 */ /* 0x0000e20008000100 */
[----:B------:R0:W4:Y:S01]  /*0260*/  SYNCS.EXCH.64 URZ, [UR8+0x18], UR6 ;  /* 0x00001806083f75b2 */ /* 0x0001220008000100 */
[----:B------:R-:W-:Y:S01]  /*0270*/  NOP ;  /* 0x0000000000007918 */ /* 0x000fe20000000000 */
.L_x_2:
[----:B------:R-:W5:Y:S01]  /*0280*/  SHFL.IDX PT, R0, R0, RZ, 0x1f ;  /* 0x00001fff00007589 */ /* 0x000f6200000e0000 */
[----:B------:R-:W-:Y:S01]  /*0290*/  ELECT P0, URZ, PT ;  /* 0x00000000003f782f */ /* 0x000fe20003800000 */
[----:B------:R-:W1:Y:S01]  /*02a0*/  LDC R2, c[0x0][0x65c] ;  /* 0x00019700ff027b82 */ /* 0x000e620000000800 */
[----:B------:R-:W-:Y:S01]  /*02b0*/  SHF.R.S32.HI R6, RZ, 0x1f, R5 ;  /* 0x0000001fff067819 */ /* 0x000fe20000011405 */
[----:B------:R-:W2:Y:S01]  /*02c0*/  S2R R3, SR_CTAID.Y ;  /* 0x0000000000037919 */ /* 0x000ea20000002600 */
[----:B0-----:R-:W-:Y:S01]  /*02d0*/  UMOV UR4, 0x20 ;  /* 0x0000002000047882 */ /* 0x001fe20000000000 */
[----:B------:R-:W-:Y:S01]  /*02e0*/  ISETP.NE.AND P2, PT, R8, RZ, PT ;  /* 0x000000ff0800720c */ /* 0x000fe20003f45270 */
[----:B------:R-:W-:Y:S01]  /*02f0*/  NOP ;  /* 0x0000000000007918 */ /* 0x000fe20000000000 */
[----:B------:R-:W0:Y:S01]  /*0300*/  S2R R4, SR_CTAID.X ;  /* 0x0000000000047919 */ /* 0x000e220000002500 */
[----:B------:R-:W-:Y:S01]  /*0310*/  LEA.HI R6, R6, R5, RZ, 0x2 ;  /* 0x0000000506067211 */ /* 0x000fe200078f10ff */
[----:B------:R-:W-:Y:S01]  /*0320*/  NOP ;  /* 0x0000000000007918 */ /* 0x000fe20000000000 */
[----:B-----5:R-:W-:-:S02]  /*0330*/  ISETP.NE.OR P0, PT, R0, RZ, !P0 ;  /* 0x000000ff0000720c */ /* 0x020fc40004705670 */
[----:B-1----:R-:W-:-:S04]  /*0340*/  ISETP.NE.AND P3, PT, R2, 0x1, PT ;  /* 0x000000010200780c */ /* 0x002fc80003f65270 */
[----:B------:R-:W-:Y:S02]  /*0350*/  P2R R0, PR, RZ, 0x8 ;  /* 0x00000008ff007803 */ /* 0x000fe40000000000 */
[----:B------:R-:W-:-:S05]  /*0360*/  LOP3.LUT R0, R6, 0xfffffffc, RZ, 0xc0, !PT ;  /* 0xfffffffc06007812 */ /* 0x000fca00078ec0ff */
[----:B------:R-:W-:Y:S01]  /*0370*/  VOTEU.ALL UP0, P0 ;  /* 0x00000000003f7886 */ /* 0x000fe20000000000 */
[----:B------:R-:W-:Y:S01]  /*0380*/  IMAD.IADD R0, R5, 0x1, -R0 ;  /* 0x0000000105007824 */ /* 0x000fe200078e0a00 */
[----:B------:R-:W0:Y:S01]  /*0390*/  @P3 LDC R17, c[0x0][0x10] ;  /* 0x00000400ff113b82 */ /* 0x000e220000000800 */
[----:B------:R-:W-:Y:S01]  /*03a0*/  VOTEU.ALL UP1, P0 ;  /* 0x00000000003f7886 */ /* 0x000fe20000020000 */
[----:B--2---:R-:W-:Y:S01]  /*03b0*/  @P3 IMAD.MOV.U32 R6, RZ, RZ, R3 ;  /* 0x000000ffff063224 */ /* 0x004fe200078e0003 */
[----:B------:R-:W-:Y:S01]  /*03c0*/  @!UP0 UMOV UR6, 0x400 ;  /* 0x0000040000068882 */ /* 0x000fe20000000000 */
[----:B------:R-:W-:-:S04]  /*03d0*/  @!UP0 UIADD3 UR4, -UR4, 0x100000, URZ ;  /* 0x0010000004048890 */ /* 0x000fc8000fffe13f */
[----:B------:R-:W-:Y:S02]  /*03e0*/  @!UP0 USHF.L.U32 UR5, UR4, 0xb, URZ ;  /* 0x0000000b04058899 */ /* 0x000fe4000800063f */
[----:B------:R-:W-:Y:S01]  /*03f0*/  @!UP0 USHF.L.U32 UR4, UR4, 0x1, URZ ;  /* 0x0000000104048899 */ /* 0x000fe2000800063f */
[----:B------:R-:W-:Y:S02]  /*0400*/  @P3 IMAD.MOV.U32 R7, RZ, RZ, RZ ;  /* 0x000000ffff073224 */ /* 0x000fe400078e00ff */
[----:B------:R-:W-:Y:S01]  /*0410*/  IMAD.MOV.U32 R5, RZ, RZ, RZ ;  /* 0x000000ffff057224 */ /* 0x000fe200078e00ff */
[----:B------:R-:W1:Y:S01]  /*0420*/  @!UP0 S2UR UR7, SR_CgaCtaId ;  /* 0x00000000000789c3 */ /* 0x000e620000008800 */
[----:B------:R-:W-:-:S07]  /*0430*/  @P3 IMAD.MOV.U32 R11, RZ, RZ, RZ ;  /* 0x000000ffff0b3224 */ /* 0x000fce00078e00ff */
[----:B------:R-:W2:Y:S01]  /*0440*/  @!P3 LDC R9, c[0x0][0xc] ;  /* 0x00000300ff09bb82 */ /* 0x000ea20000000800 */
[----:B0-----:R-:W-:-:S04]  /*0450*/  @P3 IMAD.WIDE.U32 R16, R4, R17, R6 ;  /* 0x0000001104103225 */ /* 0x001fc800078e0006 */
[----:B------:R-:W-:Y:S01]  /*0460*/  @P3 IMAD.IADD R17, R17, 0x1, R11 ;  /* 0x0000000111113824 */ /* 0x000fe200078e020b */
[----:B-1----:R-:W-:Y:S01]  /*0470*/  @!UP0 ULEA UR6, UR7, UR6, 0x18 ;  /* 0x0000000607068291 */ /* 0x002fe2000f8ec03f */
[----:B------:R-:W-:Y:S01]  /*0480*/  VOTEU.ALL UP0, P0 ;  /* 0x00000000003f7886 */ /* 0x000fe20000000000 */
[----:B------:R-:W-:-:S04]  /*0490*/  ISETP.NE.AND P0, PT, R0, 0x3, PT ;  /* 0x000000030000780c */ /* 0x000fc80003f05270 */
[----:B------:R-:W-:Y:S01]  /*04a0*/  ISETP.EQ.OR P0, PT, R0, RZ, !P0 ;  /* 0x000000ff0000720c */ /* 0x000fe20004702670 */
[----:B--2---:R-:W-:-:S03]  /*04b0*/  @!P3 IMAD.WIDE.U32 R6, R9, R3, R4 ;  /* 0x000000030906b225 */ /* 0x004fc600078e0004 */
[C---:B------:R-:W-:Y:S01]  /*04c0*/  ISETP.EQ.AND P0, PT, R8.reuse, RZ, P0 ;  /* 0x000000ff0800720c */ /* 0x040fe20000702270 */
[----:B------:R-:W-:Y:S01]  /*04d0*/  VIADD R8, R8, 0xffffffff ;  /* 0xffffffff08087836 */ /* 0x000fe20000000000 */
[----:B------:R-:W0:Y:S02]  /*04e0*/  FENCE.VIEW.ASYNC.S ;  /* 0x00000000000073c6 */ /* 0x000e240000000000 */
[----:B0-----:R0:W3:Y:S01]  /*04f0*/  @!UP0 SYNCS.EXCH.64 URZ, [UR6+0x30], UR4 ;  /* 0x00003004063f85b2 */ /* 0x0010e20008000100 */
[----:B------:R-:W-:Y:S01]  /*0500*/  @!P3 IMAD.MOV.U32 R16, RZ, RZ, R6 ;  /* 0x000000ffff10b224 */ /* 0x000fe200078e0006 */
[----:B------:R-:W-:Y:S01]  /*0510*/  SEL R19, RZ, 0x1, !P0 ;  /* 0x00000001ff137807 */ /* 0x000fe20004000000 */
[----:B------:R-:W-:Y:S01]  /*0520*/  @!P3 IMAD.MOV.U32 R17, RZ, RZ, R7 ;  /* 0x000000ffff11b224 */ /* 0x000fe200078e0007 */
[----:B------:R-:W-:-:S04]  /*0530*/  ISETP.GE.U32.AND P1, PT, R8, 0x2, PT ;  /* 0x000000020800780c */ /* 0x000fc80003f26070 */
[----:B------:R-:W-:Y:S01]  /*0540*/  SEL R19, R19, 0x2, P1 ;  /* 0x0000000213137807 */ /* 0x000fe20000800000 */
[----:B------:R0:W3:Y:S01]  /*0550*/  @!UP1 SYNCS.EXCH.64 URZ, [UR6+0x38], UR4 ;  /* 0x00003804063f95b2 */ /* 0x0000e20008000100 */
[----:B------:R-:W-:Y:S01]  /*0560*/  NOP ;  /* 0x0000000000007918 */ /* 0x000fe20000000000 */
[----:B---34-:R-:W-:Y:S06]  /*0570*/  BAR.SYNC.DEFER_BLOCKING 0x0 ;  /* 0x0000000000007b1d */ /* 0x018fec0000010000 */
[----:B------:R-:W-:Y:S05]  /*0580*/  @!P2 BRA `(.L_x_3) ;  /* 0x0000009c0064a947 */ /* 0x000fea0003800000 */
[----:B------:R-:W-:-:S13]  /*0590*/  ISETP.GT.U32.AND P0, PT, R8, 0x1, PT ;  /* 0x000000010800780c */ /* 0x000fda0003f04070 */
[----:B0-----:R-:W-:Y:S05]  /*05a0*/  @P0 EXIT ;  /* 0x000000000000094d */ /* 0x001fea0003800000 */
[----:B------:R-:W-:Y:S01]  /*05b0*/  ULDC.64 UR4, c[0x0][0x650] ;  /* 0x0001940000047ab9 */ /* 0x000fe20000000a00 */
[----:B------:R-:W-:Y:S01]  /*05c0*/  PRMT R0, RZ, 0x7610, R0 ;  /* 0x00007610ff007816 */ /* 0x000fe20000000000 */
[----:B------:R-:W-:Y:S01]  /*05d0*/  IMAD.MOV.U32 R153, RZ, RZ, -0x1 ;  /* 0xffffffffff997424 */ /* 0x000fe200078e00ff */
[----:B------:R-:W-:Y:S01]  /*05e0*/  ISETP.GE.U32.AND P0, PT, R16, UR4, PT ;  /* 0x0000000410007c0c */ /* 0x000fe2000bf06070 */
[----:B------:R-:W-:Y:S02]  /*05f0*/  IMAD.MOV.U32 R152, RZ, RZ, -0x1 ;  /* 0xffffffffff987424 */ /* 0x000fe400078e00ff */
[----:B------:R-:W-:Y:S01]  /*0600*/  IMAD.MOV.U32 R23, RZ, RZ, -0x1 ;  /* 0xffffffffff177424 */ /* 0x000fe200078e00ff */
[----:B------:R-:W-:-:S13]  /*0610*/  ISETP.GE.U32.AND.EX P0, PT, R17, UR5, PT, P0 ;  /* 0x0000000511007c0c */ /* 0x000fda000bf06100 */
[----:B------:R-:W-:Y:S05]  /*0620*/  @P0 BRA `(.L_x_4) ;  /* 0x0000000400540947 */ /* 0x000fea0003800000 */
[----:B------:R-:W0:Y:S01]  /*0630*/  LDC.64 R14, c[0x0][0x628] ;  /* 0x00018a00ff0e7b82 */ /* 0x000e220000000a00 */
[----:B------:R-:W-:Y:S02]  /*0640*/  IMAD.MOV.U32 R6, RZ, RZ, R16 ;  /* 0x000000ffff067224 */ /* 0x000fe400078e0010 */
[----:B------:R-:W-:-:S05]  /*0650*/  IMAD.MOV.U32 R7, RZ, RZ, R17 ;  /* 0x000000ffff077224 */ /* 0x000fca00078e0011 */
[----:B------:R-:W1:Y:S08]  /*0660*/  LDC R0, c[0x0][0x630] ;  /* 0x00018c00ff007b82 */ /* 0x000e700000000800 */
[----:B------:R-:W2:Y:S01]  /*0670*/  LDC.64 R20, c[0x0][0x620] ;  /* 0x00018800ff147b82 */ /* 0x000ea20000000a00 */
[----:B0-----:R-:W-:-:S04]  /*0680*/  ISETP.NE.U32.AND P0, PT, R14, RZ, PT ;  /* 0x000000ff0e00720c */ /* 0x001fc80003f05070 */
[----:B------:R-:W-:-:S13]  /*0690*/  ISETP.NE.AND.EX P0, PT, R15, RZ, PT, P0 ;  /* 0x000000ff0f00720c */ /* 0x000fda0003f05300 */
[----:B-12---:R-:W-:Y:S05]  /*06a0*/  @!P0 BRA `(.L_x_5) ;  /* 0x0000000000288947 */ /* 0x006fea0003800000 */
[----:B------:R-:W0:Y:S02]  /*06b0*/  LDC R11, c[0x0][0x634] ;  /* 0x00018d00ff0b7b82 */ /* 0x000e240000000800 */
[----:B0-----:R-:W-:-:S05]  /*06c0*/  IADD3 R11, P0, R16, R11, RZ ;  /* 0x0000000b100b7210 */ /* 0x001fca0007f1e0ff */
[----:B------:R-:W-:-:S04]  /*06d0*/  IMAD.X R13, RZ, RZ, R17, P0 ;  /* 0x000000ffff0d7224 */ /* 0x000fc800000e0611 */
[----:B------:R-:W-:-:S04]  /*06e0*/  IMAD.WIDE.U32 R6, R13, R14, RZ ;  /* 0x0000000e0d067225 */ /* 0x000fc800078e00ff */
[----:B------:R-:W-:-:S04]  /*06f0*/  IMAD.WIDE.U32 R8, P0, R11, R15, R6 ;  /* 0x0000000f0b087225 */ /* 0x000fc80007800006 */
[----:B------:R-:W-:-:S04]  /*0700*/  IMAD.WIDE.U32 R6, R11, R14, RZ ;  /* 0x0000000e0b067225 */ /* 0x000fc800078e00ff */
[----:B------:R-:W-:Y:S01]  /*0710*/  IMAD.X R11, RZ, RZ, RZ, P0 ;  /* 0x000000ffff0b7224 */ /* 0x000fe200000e06ff */
[----:B------:R-:W-:Y:S01]  /*0720*/  IADD3 RZ, P0, R7, R8, RZ ;  /* 0x0000000807ff7210 */ /* 0x000fe20007f1e0ff */
[----:B------:R-:W-:-:S04]  /*0730*/  IMAD.MOV.U32 R10, RZ, RZ, R9 ;  /* 0x000000ffff0a7224 */ /* 0x000fc800078e0009 */
[----:B------:R-:W-:-:S08]  /*0740*/  IMAD.WIDE.U32.X R6, R13, R15, R10, P0 ;  /* 0x0000000f0d067225 */ /* 0x000fd000000e040a */
.L_x_5:
[-CC-:B------:R-:W-:Y:S01]  /*0750*/  SHF.R.U64 R23, R6, R0.reuse, R7.reuse ;  /* 0x0000000006177219 */ /* 0x180fe20000001207 */
[----:B------:R-:W0:Y:S01]  /*0760*/  LDC R10, c[0x0][0x618] ;  /* 0x00018600ff0a7b82 */ /* 0x000e220000000800 */
[----:B------:R-:W-:Y:S01]  /*0770*/  SHF.R.U32.HI R5, RZ, R0, R7 ;  /* 0x00000000ff057219 */ /* 0x000fe20000011607 */
[----:B------:R-:W-:Y:S01]  /*0780*/  ULDC UR4, c[0x0][0x150] ;  /* 0x0000540000047ab9 */ /* 0x000fe20000000800 */
[----:B------:R-:W-:Y:S02]  /*0790*/  IADD3 R9, P0, RZ, -R23, RZ ;  /* 0x80000017ff097210 */ /* 0x000fe40007f1e0ff */
[----:B------:R-:W-:-:S03]  /*07a0*/  I2FP.F32.U32 R0, R4 ;  /* 0x0000000400007245 */ /* 0x000fc60000201000 */
[----:B------:R-:W1:Y:S01]  /*07b0*/  LDC.64 R28, c[0x0][0x640] ;  /* 0x00019000ff1c7b82 */ /* 0x000e620000000a00 */
[----:B------:R-:W-:Y:S02]  /*07c0*/  IMAD.X R11, RZ, RZ, ~R5, P0 ;  /* 0x000000ffff0b7224 */ /* 0x000fe400000e0e05 */
[----:B------:R-:W-:Y:S01]  /*07d0*/  FMUL R0, R0, UR4 ;  /* 0x0000000400007c20 */ /* 0x000fe20008400000 */
[----:B------:R-:W-:Y:S01]  /*07e0*/  IMAD.WIDE.U32 R6, R9, R20, R16 ;  /* 0x0000001409067225 */ /* 0x000fe200078e0010 */
[----:B------:R-:W-:-:S03]  /*07f0*/  ULDC UR4, c[0x0][0x154] ;  /* 0x0000550000047ab9 */ /* 0x000fc60000000800 */
[----:B------:R-:W-:Y:S01]  /*0800*/  IMAD R8, R11, R20, RZ ;  /* 0x000000140b087224 */ /* 0x000fe200078e02ff */
[----:B------:R-:W2:Y:S01]  /*0810*/  LDC R5, c[0x0][0x144] ;  /* 0x00005100ff057b82 */ /* 0x000ea20000000800 */
[----:B------:R-:W3:Y:S02]  /*0820*/  F2I.U32.TRUNC.NTZ R0, R0 ;  /* 0x0000000000007305 */ /* 0x000ee4000020f000 */
[----:B------:R-:W-:-:S04]  /*0830*/  IMAD R9, R9, R21, R8 ;  /* 0x0000001509097224 */ /* 0x000fc800078e0208 */
[----:B------:R-:W-:Y:S01]  /*0840*/  IMAD.IADD R7, R7, 0x1, R9 ;  /* 0x0000000107077824 */ /* 0x000fe200078e0209 */
[----:B------:R-:W4:Y:S01]  /*0850*/  LDC R12, c[0x0][0x608] ;  /* 0x00018200ff0c7b82 */ /* 0x000f220000000800 */
[----:B------:R-:W-:-:S03]  /*0860*/  IMAD.MOV.U32 R9, RZ, RZ, -0x1 ;  /* 0xffffffffff097424 */ /* 0x000fc600078e00ff */
[-CC-:B0-----:R-:W-:Y:S02]  /*0870*/  SHF.R.U64 R20, R6, R10.reuse, R7.reuse ;  /* 0x0000000a06147219 */ /* 0x181fe40000001207 */
[----:B------:R-:W-:Y:S02]  /*0880*/  I2FP.F32.U32 R6, R3 ;  /* 0x0000000300067245 */ /* 0x000fe40000201000 */
[----:B------:R-:W0:Y:S01]  /*0890*/  LDC R26, c[0x0][0x658] ;  /* 0x00019600ff1a7b82 */ /* 0x000e220000000800 */
[----:B-1----:R-:W-:Y:S01]  /*08a0*/  ISETP.NE.U32.AND P0, PT, R28, RZ, PT ;  /* 0x000000ff1c00720c */ /* 0x002fe20003f05070 */
[----:B---3--:R-:W-:Y:S01]  /*08b0*/  IMAD.MOV R8, RZ, RZ, -R0 ;  /* 0x000000ffff087224 */ /* 0x008fe200078e0a00 */
[----:B------:R-:W-:Y:S01]  /*08c0*/  SHF.R.U32.HI R7, RZ, R10, R7 ;  /* 0x0000000aff077219 */ /* 0x000fe20000011607 */
[----:B------:R-:W-:Y:S01]  /*08d0*/  FMUL R6, R6, UR4 ;  /* 0x0000000406067c20 */ /* 0x000fe20008400000 */
[----:B------:R-:W-:-:S03]  /*08e0*/  ISETP.NE.AND.EX P0, PT, R29, RZ, PT, P0 ;  /* 0x000000ff1d00720c */ /* 0x000fc60003f05300 */
[----:B------:R-:W1:Y:S01]  /*08f0*/  LDC R14, c[0x0][0x148] ;  /* 0x00005200ff0e7b82 */ /* 0x000e620000000800 */
[----:B--2---:R-:W-:-:S07]  /*0900*/  IMAD R0, R5, R8, R4 ;  /* 0x0000000805007224 */ /* 0x004fce00078e0204 */
[----:B------:R-:W2:Y:S01]  /*0910*/  LDC R24, c[0x0][0x600] ;  /* 0x00018000ff187b82 */ /* 0x000ea20000000800 */
[-CC-:B----4-:R-:W-:Y:S02]  /*0920*/  SHF.R.U64 R30, R20, R12.reuse, R7.reuse ;  /* 0x0000000c141e7219 */ /* 0x190fe40000001207 */
[----:B------:R-:W-:Y:S01]  /*0930*/  SHF.R.U32.HI R5, RZ, R12, R7 ;  /* 0x0000000cff057219 */ /* 0x000fe20000011607 */
[----:B------:R-:W-:Y:S01]  /*0940*/  IMAD.MOV.U32 R7, RZ, RZ, 0x1 ;  /* 0x00000001ff077424 */ /* 0x000fe200078e00ff */
[----:B------:R3:W4:Y:S03]  /*0950*/  F2I.U32.TRUNC.NTZ R12, R6 ;  /* 0x00000006000c7305 */ /* 0x000726000020f000 */
[----:B------:R-:W1:Y:S01]  /*0960*/  LDC R15, c[0x0][0x648] ;  /* 0x00019200ff0f7b82 */ /* 0x000e620000000800 */
[-C--:B0-----:R-:W-:Y:S02]  /*0970*/  SHF.L.U32 R4, R9, R26.reuse, RZ ;  /* 0x0000001a09047219 */ /* 0x081fe400000006ff */
[----:B------:R-:W-:-:S02]  /*0980*/  SHF.R.U64 R32, R30, R26, R5 ;  /* 0x0000001a1e207219 */ /* 0x000fc40000001205 */
[----:B------:R-:W-:Y:S02]  /*0990*/  LOP3.LUT R11, RZ, R4, RZ, 0x33, !PT ;  /* 0x00000004ff0b7212 */ /* 0x000fe400078e33ff */
[-C--:B------:R-:W-:Y:S01]  /*09a0*/  SHF.R.U32.HI R5, RZ, R26.reuse, R5 ;  /* 0x0000001aff057219 */ /* 0x080fe20000011605 */
[----:B------:R-:W0:Y:S01]  /*09b0*/  LDC R21, c[0x0][0x638] ;  /* 0x00018e00ff157b82 */ /* 0x000e220000000800 */
[----:B------:R-:W-:Y:S01]  /*09c0*/  SHF.L.U32 R10, R7, R26, RZ ;  /* 0x0000001a070a7219 */ /* 0x000fe200000006ff */
[----:B------:R-:W-:-:S06]  /*09d0*/  IMAD.MOV.U32 R4, RZ, RZ, R32 ;  /* 0x000000ffff047224 */ /* 0x000fcc00078e0020 */
[----:B------:R-:W0:Y:S01]  /*09e0*/  LDC R153, c[0x0][0x610] ;  /* 0x00018400ff997b82 */ /* 0x000e220000000800 */
[----:B---34-:R-:W-:Y:S05]  /*09f0*/  @!P0 BRA `(.L_x_6) ;  /* 0x0000000000288947 */ /* 0x018fea0003800000 */
[----:B------:R-:W3:Y:S02]  /*0a00*/  LDC R9, c[0x0][0x64c] ;  /* 0x00019300ff097b82 */ /* 0x000ee40000000800 */
[----:B---3--:R-:W-:-:S05]  /*0a10*/  IADD3 R9, P0, R32, R9, RZ ;  /* 0x0000000920097210 */ /* 0x008fca0007f1e0ff */
        /* <DEDUP_REMOVED lines=8> */
.L_x_6:
[----:B-1----:R-:W-:Y:S01]  /*0aa0*/  SHF.R.U64 R4, R4, R15, R5 ;  /* 0x0000000f04047219 */ /* 0x002fe20000001205 */
[----:B--2---:R-:W-:Y:S01]  /*0ab0*/  VIADD R5, R24, 0xffffffff ;  /* 0xffffffff18057836 */ /* 0x004fe20000000000 */
[----:B------:R-:W-:Y:S01]  /*0ac0*/  LOP3.LUT R11, R30, R11, RZ, 0xc0, !PT ;  /* 0x0000000b1e0b7212 */ /* 0x000fe200078ec0ff */
[----:B------:R-:W-:Y:S02]  /*0ad0*/  IMAD.MOV R12, RZ, RZ, -R12 ;  /* 0x000000ffff0c7224 */ /* 0x000fe400078e0a0c */
[----:B------:R-:W-:Y:S02]  /*0ae0*/  IMAD.MOV R6, RZ, RZ, -R4 ;  /* 0x000000ffff067224 */ /* 0x000fe400078e0a04 */
[----:B------:R-:W-:Y:S01]  /*0af0*/  IMAD R11, R10, R4, R11 ;  /* 0x000000040a0b7224 */ /* 0x000fe200078e020b */
[----:B------:R-:W-:Y:S01]  /*0b00*/  LOP3.LUT R4, R20, R5, RZ, 0xc0, !PT ;  /* 0x0000000514047212 */ /* 0x000fe200078ec0ff */
[----:B------:R-:W-:Y:S02]  /*0b10*/  @P3 IMAD R0, R14, R12, R3 ;  /* 0x0000000c0e003224 */ /* 0x000fe400078e0203 */
[----:B0-----:R-:W-:-:S02]  /*0b20*/  IMAD R3, R6, R21, R32 ;  /* 0x0000001506037224 */ /* 0x001fc400078e0220 */
[----:B------:R-:W-:Y:S02]  /*0b30*/  IMAD R153, R11, R153, R0 ;  /* 0x000000990b997224 */ /* 0x000fe400078e0200 */
[----:B------:R-:W-:Y:S02]  /*0b40*/  IMAD R4, R3, R24, R4 ;  /* 0x0000001803047224 */ /* 0x000fe400078e0204 */
[----:B------:R-:W-:-:S03]  /*0b50*/  IMAD.MOV.U32 R0, RZ, RZ, 0x1 ;  /* 0x00000001ff007424 */ /* 0x000fc600078e00ff */
[----:B------:R-:W-:Y:S02]  /*0b60*/  SEL R152, R4, R153, !P3 ;  /* 0x0000009904987207 */ /* 0x000fe40005800000 */
[----:B------:R-:W-:-:S07]  /*0b70*/  SEL R153, R153, R4, !P3 ;  /* 0x0000000499997207 */ /* 0x000fce0005800000 */
.L_x_4:
[----:B------:R-:W-:-:S08]  /*0b80*/  NOP ;  /* 0x0000000000007918 */ /* 0x000fd00000000000 */
[----:B------:R-:W0:Y:S02]  /*0b90*/  USETMAXREG.TRY_ALLOC.CTAPOOL UP0, 0xe8 ;  /* 0x000000e8000079c8 */ /* 0x000e240008000600 */
[----:B0-----:R-:W-:-:S13]  /*0ba0*/  PLOP3.LUT P0, PT, PT, PT, UP0, 0x80, 0x0 ;  /* 0x000000000000781c */ /* 0x001fda0003f0f008 */
[----:B------:R-:W-:Y:S05]  /*0bb0*/  @!P0 BRA `(.L_x_4) ;  /* 0xfffffffc00f08947 */ /* 0x000fea000383ffff */
[----:B------:R-:W-:Y:S01]  /*0bc0*/  ULDC.64 UR4, c[0x0][0x598] ;  /* 0x0001660000047ab9 */ /* 0x000fe20000000a00 */
[----:B------:R-:W-:Y:S01]  /*0bd0*/  ULDC.64 UR36, c[0x0][0x208] ;  /* 0x0000820000247ab9 */ /* 0x000fe20000000a00 */
[----:B------:R-:W-:-:S04]  /*0be0*/  ISETP.NE.U32.AND P0, PT, RZ, UR4, PT ;  /* 0x00000004ff007c0c */ /* 0x000fc8000bf05070 */
[----:B------:R-:W-:-:S13]  /*0bf0*/  ISETP.NE.AND.EX P0, PT, RZ, UR5, PT, P0 ;  /* 0x00000005ff007c0c */ /* 0x000fda000bf05300 */
[----:B------:R-:W-:Y:S05]  /*0c00*/  @!P0 BRA `(.L_x_7) ;  /* 0x00000000001c8947 */ /* 0x000fea0003800000 */
[----:B------:R-:W0:Y:S02]  /*0c10*/  LDC.64 R4, c[0x0][0x598] ;  /* 0x00016600ff047b82 */ /* 0x000e240000000a00 */
[----:B0-----:R-:W2:Y:S02]  /*0c20*/  LDG.E.64 R4, desc[UR36][R4.64] ;  /* 0x0000002404047981 */ /* 0x001ea4000c1e1b00 */
[----:B--2---:R-:W-:-:S04]  /*0c30*/  ISETP.NE.U32.AND P0, PT, R4, RZ, PT ;  /* 0x000000ff0400720c */ /* 0x004fc80003f05070 */
[----:B------:R-:W-:-:S13]  /*0c40*/  ISETP.NE.AND.EX P0, PT, R5, RZ, PT, P0 ;  /* 0x000000ff0500720c */ /* 0x000fda0003f05300 */
[----:B------:R-:W-:Y:S05]  /*0c50*/  @!P0 BRA `(.L_x_7) ;  /* 0x0000000000088947 */ /* 0x000fea0003800000 */
[----:B------:R0:W5:Y:S01]  /*0c60*/  LD.E R154, desc[UR36][R4.64] ;  /* 0x00000024049a7980 */ /* 0x000162000c101900 */
[----:B------:R-:W-:Y:S05]  /*0c70*/  BRA `(.L_x_8) ;  /* 0x0000000000247947 */ /* 0x000fea0003800000 */
.L_x_7:
[----:B------:R-:W-:Y:S02]  /*0c80*/  ULDC.64 UR4, c[0x0][0x588] ;  /* 0x0001620000047ab9 */ /* 0x000fe40000000a00 */
[----:B------:R-:W-:-:S04]  /*0c90*/  ISETP.NE.U32.AND P0, PT, RZ, UR4, PT ;  /* 0x00000004ff007c0c */ /* 0x000fc8000bf05070 */
[----:B------:R-:W-:-:S13]  /*0ca0*/  ISETP.NE.AND.EX P0, PT, RZ, UR5, PT, P0 ;  /* 0x00000005ff007c0c */ /* 0x000fda000bf05300 */
[----:B------:R-:W-:Y:S05]  /*0cb0*/  @!P0 BRA `(.L_x_9) ;  /* 0x00000000000c8947 */ /* 0x000fea0003800000 */
[----:B------:R-:W0:Y:S02]  /*0cc0*/  LDC.64 R154, c[0x0][0x588] ;  /* 0x00016200ff9a7b82 */ /* 0x000e240000000a00 */
[----:B0-----:R1:W5:Y:S01]  /*0cd0*/  LDG.E R154, desc[UR36][R154.64] ;  /* 0x000000249a9a7981 */ /* 0x001362000c1e1900 */
[----:B------:R-:W-:Y:S05]  /*0ce0*/  BRA `(.L_x_8) ;  /* 0x0000000000087947 */ /* 0x000fea0003800000 */
.L_x_9:
[----:B------:R-:W-:Y:S02]  /*0cf0*/  ULDC UR4, c[0x0][0x580] ;  /* 0x0001600000047ab9 */ /* 0x000fe40000000800 */
[----:B------:R-:W-:-:S07]  /*0d00*/  IMAD.U32 R154, RZ, RZ, UR4 ;  /* 0x00000004ff9a7e24 */ /* 0x000fce000f8e00ff */
.L_x_8:
[----:B------:R-:W-:Y:S02]  /*0d10*/  ULDC.64 UR4, c[0x0][0x5a0] ;  /* 0x0001680000047ab9 */ /* 0x000fe40000000a00 */
[----:B------:R-:W-:-:S04]  /*0d20*/  ISETP.NE.U32.AND P0, PT, RZ, UR4, PT ;  /* 0x00000004ff007c0c */ /* 0x000fc8000bf05070 */
[----:B------:R-:W-:-:S13]  /*0d30*/  ISETP.NE.AND.EX P0, PT, RZ, UR5, PT, P0 ;  /* 0x00000005ff007c0c */ /* 0x000fda000bf05300 */
[----:B------:R-:W-:Y:S05]  /*0d40*/  @!P0 BRA `(.L_x_10) ;  /* 0x00000000001c8947 */ /* 0x000fea0003800000 */
[----:B0-----:R-:W0:Y:S02]  /*0d50*/  LDC.64 R4, c[0x0][0x5a0] ;  /* 0x00016800ff047b82 */ /* 0x001e240000000a00 */
[----:B0-----:R-:W2:Y:S02]  /*0d60*/  LDG.E.64 R4, desc[UR36][R4.64] ;  /* 0x0000002404047981 */ /* 0x001ea4000c1e1b00 */
[----:B--2---:R-:W-:-:S04]  /*0d70*/  ISETP.NE.U32.AND P0, PT, R4, RZ, PT ;  /* 0x000000ff0400720c */ /* 0x004fc80003f05070 */
[----:B------:R-:W-:-:S13]  /*0d80*/  ISETP.NE.AND.EX P0, PT, R5, RZ, PT, P0 ;  /* 0x000000ff0500720c */ /* 0x000fda0003f05300 */
[----:B------:R-:W-:Y:S05]  /*0d90*/  @!P0 BRA `(.L_x_10) ;  /* 0x0000000000088947 */ /* 0x000fea0003800000 */
[----:B-1----:R0:W5:Y:S01]  /*0da0*/  LD.E R155, desc[UR36][R4.64] ;  /* 0x00000024049b7980 */ /* 0x002162000c101900 */
[----:B------:R-:W-:Y:S05]  /*0db0*/  BRA `(.L_x_11) ;  /* 0x0000000000247947 */ /* 0x000fea0003800000 */
.L_x_10:
[----:B------:R-:W-:Y:S02]  /*0dc0*/  ULDC.64 UR4, c[0x0][0x590] ;  /* 0x0001640000047ab9 */ /* 0x000fe40000000a00 */
[----:B------:R-:W-:-:S04]  /*0dd0*/  ISETP.NE.U32.AND P0, PT, RZ, UR4, PT ;  /* 0x00000004ff007c0c */ /* 0x000fc8000bf05070 */
[----:B------:R-:W-:-:S13]  /*0de0*/  ISETP.NE.AND.EX P0, PT, RZ, UR5, PT, P0 ;  /* 0x00000005ff007c0c */ /* 0x000fda000bf05300 */
[----:B------:R-:W-:Y:S05]  /*0df0*/  @!P0 BRA `(.L_x_12) ;  /* 0x00000000000c8947 */ /* 0x000fea0003800000 */
[----:B0-----:R-:W1:Y:S02]  /*0e00*/  LDC.64 R4, c[0x0][0x590] ;  /* 0x00016400ff047b82 */ /* 0x001e640000000a00 */
[----:B-1----:R1:W5:Y:S01]  /*0e10*/  LDG.E R155, desc[UR36][R4.64] ;  /* 0x00000024049b7981 */ /* 0x002362000c1e1900 */
[----:B------:R-:W-:Y:S05]  /*0e20*/  BRA `(.L_x_11) ;  /* 0x0000000000087947 */ /* 0x000fea0003800000 */
.L_x_12:
[----:B------:R-:W-:Y:S02]  /*0e30*/  ULDC UR4, c[0x0][0x584] ;  /* 0x0001610000047ab9 */ /* 0x000fe40000000800 */
[----:B-1----:R-:W-:-:S07]  /*0e40*/  IMAD.U32 R155, RZ, RZ, UR4 ;  /* 0x00000004ff9b7e24 */ /* 0x002fce000f8e00ff */
.L_x_11:
[----:B------:R-:W-:-:S13]  /*0e50*/  LOP3.LUT P0, RZ, R0, 0xff, RZ, 0xc0, !PT ;  /* 0x000000ff00ff7812 */ /* 0x000fda000780c0ff */
[----:B------:R-:W-:Y:S05]  /*0e60*/  @!P0 EXIT ;  /* 0x000000000000894d */ /* 0x000fea0003800000 */
[----:B------:R-:W-:Y:S01]  /*0e70*/  ULDC UR4, c[0x0][0x28c] ;  /* 0x0000a30000047ab9 */ /* 0x000fe20000000800 */
[----:B------:R-:W-:Y:S01]  /*0e80*/  LOP3.LUT R158, R19, 0x1, RZ, 0xfc, !PT ;  /* 0x00000001139e7812 */ /* 0x000fe200078efcff */
[----:B------:R-:W-:Y:S01]  /*0e90*/  UIADD3 UR4, UR4, 0x7f, URZ ;  /* 0x0000007f04047890 */ /* 0x000fe2000fffe03f */
[----:B------:R-:W-:Y:S01]  /*0ea0*/  UMOV UR38, URZ ;  /* 0x0000003f00267c82 */ /* 0x000fe20008000000 */
[----:B------:R-:W-:Y:S02]  /*0eb0*/  UMOV UR39, URZ ;  /* 0x0000003f00277c82 */ /* 0x000fe40008000000 */
[----:B------:R-:W-:-:S04]  /*0ec0*/  USHF.R.S32.HI UR5, URZ, 0x1f, UR4 ;  /* 0x0000001f3f057899 */ /* 0x000fc80008011404 */
[----:B------:R-:W-:-:S04]  /*0ed0*/  ULEA.HI UR5, UR5, UR4, URZ, 0x7 ;  /* 0x0000000405057291 */ /* 0x000fc8000f8f383f */
[----:B------:R-:W-:-:S12]  /*0ee0*/  USHF.R.S32.HI UR40, URZ, 0x7, UR5 ;  /* 0x000000073f287899 */ /* 0x000fd80008011405 */
.L_x_286:
[----:B------:R-:W-:Y:S01]  /*0ef0*/  LOP3.LUT R0, R18, 0x80, RZ, 0xc0, !PT ;  /* 0x0000008012007812 */ /* 0x000fe200078ec0ff */
[----:B--2---:R-:W2:Y:S01]  /*0f00*/  S2UR UR7, SR_CgaCtaId ;  /* 0x00000000000779c3 */ /* 0x004ea20000008800 */
[----:B------:R-:W-:Y:S02]  /*0f10*/  UMOV UR6, 0x400 ;  /* 0x0000040000067882 */ /* 0x000fe40000000000 */
[----:B------:R-:W-:-:S06]  /*0f20*/  SHF.R.U32.HI R0, RZ, 0x7, R0 ;  /* 0x00000007ff007819 */ /* 0x000fcc0000011600 */
[----:B---3--:R-:W3:Y:S01]  /*0f30*/  SHFL.IDX PT, R0, R0, RZ, 0x1f ;  /* 0x00001fff00007589 */ /* 0x008ee200000e0000 */
[----:B--2---:R-:W-:Y:S01]  /*0f40*/  ULEA UR42, UR7, UR6, 0x18 ;  /* 0x00000006072a7291 */ /* 0x004fe2000f8ec03f */
[----:B---3--:R-:W-:-:S13]  /*0f50*/  R2UR UR4, R0 ;  /* 0x00000000000472ca */ /* 0x008fda00000e0000 */
[----:B------:R-:W-:-:S04]  /*0f60*/  ULEA.HI UR5, UR4, UR4, URZ, 0x1 ;  /* 0x0000000404057291 */ /* 0x000fc8000f8f083f */
[----:B------:R-:W-:-:S04]  /*0f70*/  ULOP3.LUT UR5, UR5, 0x3fffe, URZ, 0xc0, !UPT ;  /* 0x0003fffe05057892 */ /* 0x000fc8000f8ec03f */
[----:B------:R-:W-:-:S03]  /*0f80*/  UIADD3 UR5, UR4, -UR5, URZ ;  /* 0x8000000504057290 */ /* 0x000fc6000fffe03f */
[----:B------:R-:W-:Y:S01]  /*0f90*/  ULDC UR4, c[0x0][0x28c] ;  /* 0x0000a30000047ab9 */ /* 0x000fe20000000800 */
[----:B------:R-:W-:Y:S01]  /*0fa0*/  ULEA UR5, UR5, UR42, 0xe ;  /* 0x0000002a05057291 */ /* 0x000fe2000f8e703f */
[----:B------:R-:W-:-:S03]  /*0fb0*/  ISETP.LT.AND P0, PT, RZ, UR4, PT ;  /* 0x00000004ff007c0c */ /* 0x000fc6000bf01270 */
[----:B------:R-:W-:-:S04]  /*0fc0*/  UIADD3 UR5, UR5, 0x100, URZ ;  /* 0x0000010005057890 */ /* 0x000fc8000fffe03f */
[----:B------:R-:W-:-:S04]  /*0fd0*/  USHF.R.U32.HI UR5, URZ, 0x4, UR5 ;  /* 0x000000043f057899 */ /* 0x000fc80008011605 */
[----:B------:R-:W-:Y:S02]  /*0fe0*/  ULOP3.LUT UR41, UR5, 0x3fff, URZ, 0xc0, !UPT ;  /* 0x00003fff05297892 */ /* 0x000fe4000f8ec03f */
[----:B-1----:R-:W-:Y:S10]  /*0ff0*/  @P0 BRA `(.L_x_13) ;  /* 0x0000000000400947 */ /* 0x002ff40003800000 */
[----:B------:R-:W-:Y:S01]  /*1000*/  MOV R0, 0x0 ;  /* 0x0000000000007802 */ /* 0x000fe20000000f00 */
[----:B------:R-:W-:Y:S01]  /*1010*/  ULDC.64 UR4, c[0x4][0x68] ;  /* 0x01001a0000047ab9 */ /* 0x000fe20000000a00 */
[----:B------:R-:W-:Y:S01]  /*1020*/  ULDC.64 UR6, c[0x4][0x8] ;  /* 0x0100020000067ab9 */ /* 0x000fe20000000a00 */
[----:B01----:R-:W-:Y:S01]  /*1030*/  IMAD.U32 R4, RZ, RZ, UR4 ;  /* 0x00000004ff047e24 */ /* 0x003fe2000f8e00ff */
[----:B------:R0:W1:Y:S01]  /*1040*/  LDC.64 R14, c[0x4][R0] ;  /* 0x01000000000e7b82 */ /* 0x0000620000000a00 */
[----:B------:R-:W-:Y:S01]  /*1050*/  IMAD.U32 R5, RZ, RZ, UR5 ;  /* 0x00000005ff057e24 */ /* 0x000fe2000f8e00ff */
[----:B------:R-:W-:Y:S01]  /*1060*/  ULDC.64 UR4, c[0x4][0x70] ;  /* 0x01001c0000047ab9 */ /* 0x000fe20000000a00 */
[----:B------:R-:W-:Y:S02]  /*1070*/  IMAD.U32 R10, RZ, RZ, UR6 ;  /* 0x00000006ff0a7e24 */ /* 0x000fe4000f8e00ff */
[----:B------:R-:W-:Y:S02]  /*1080*/  IMAD.U32 R6, RZ, RZ, UR4 ;  /* 0x00000004ff067e24 */ /* 0x000fe4000f8e00ff */
[----:B------:R-:W-:-:S02]  /*1090*/  IMAD.U32 R7, RZ, RZ, UR5 ;  /* 0x00000005ff077e24 */ /* 0x000fc4000f8e00ff */
[----:B------:R-:W-:Y:S02]  /*10a0*/  IMAD.U32 R11, RZ, RZ, UR7 ;  /* 0x00000007ff0b7e24 */ /* 0x000fe4000f8e00ff */
[----:B------:R-:W-:Y:S02]  /*10b0*/  IMAD.MOV.U32 R8, RZ, RZ, 0x1e1 ;  /* 0x000001e1ff087424 */ /* 0x000fe400078e00ff */
[----:B------:R-:W-:Y:S02]  /*10c0*/  IMAD.MOV.U32 R12, RZ, RZ, 0x1 ;  /* 0x00000001ff0c7424 */ /* 0x000fe400078e00ff */
[----:B0-----:R-:W-:-:S07]  /*10d0*/  IMAD.MOV.U32 R13, RZ, RZ, RZ ;  /* 0x000000ffff0d7224 */ /* 0x001fce00078e00ff */
[----:B------:R-:W-:-:S07]  /*10e0*/  LEPC R20, `(.L_x_13) ;  /* 0x000000001014794e */ /* 0x000fce0000000000 */
[----:B-1---5:R-:W-:Y:S05]  /*10f0*/  CALL.ABS.NOINC R14 ;  /* 0x000000000e007343 */ /* 0x022fea0003c00000 */
.L_x_13:
[----:B------:R-:W-:-:S13]  /*1100*/  ISETP.NE.AND P0, PT, R158, 0x3, PT ;  /* 0x000000039e00780c */ /* 0x000fda0003f05270 */
[----:B------:R-:W-:Y:S05]  /*1110*/  @!P0 BRA `(.L_x_14) ;  /* 0x0000000000048947 */ /* 0x000fea0003800000 */
[----:B------:R-:W-:Y:S01]  /*1120*/  BPT.TRAP 0x1 ;  /* 0x000000040000795c */ /* 0x000fe20000300000 */
.L_x_14:
[----:B------:R-:W-:Y:S02]  /*1130*/  IMAD.U32 R3, RZ, RZ, UR39 ;  /* 0x00000027ff037e24 */ /* 0x000fe4000f8e00ff */
[----:B------:R-:W-:-:S03]  /*1140*/  IMAD.U32 R0, RZ, RZ, UR38 ;  /* 0x00000026ff007e24 */ /* 0x000fc6000f8e00ff */
[----:B------:R-:W-:Y:S02]  /*1150*/  LEA R3, R3, UR42, 0x3 ;  /* 0x0000002a03037c11 */ /* 0x000fe4000f8e18ff */
[----:B------:R-:W-:-:S04]  /*1160*/  SHF.L.U32 R0, R0, 0x1f, RZ ;  /* 0x0000001f00007819 */ /* 0x000fc800000006ff */
[----:B------:R2:W3:Y:S01]  /*1170*/  SYNCS.PHASECHK.TRANS64.TRYWAIT P1, [R3+URZ], R0 ;  /* 0x00000000030075a7 */ /* 0x0004e2000802017f */
[----:B------:R-:W-:Y:S05]  /*1180*/  @!P0 BRA `(.L_x_15) ;  /* 0x0000000000048947 */ /* 0x000fea0003800000 */
[----:B------:R-:W-:Y:S01]  /*1190*/  BPT.TRAP 0x1 ;  /* 0x000000040000795c */ /* 0x000fe20000300000 */
.L_x_15:
[----:B---3--:R-:W-:Y:S05]  /*11a0*/  @P1 BRA `(.L_x_16) ;  /* 0x0000000000081947 */ /* 0x008fea0003800000 */
[----:B------:R-:W3:Y:S02]  /*11b0*/  SYNCS.PHASECHK.TRANS64.TRYWAIT P1, [R3+URZ], R0 ;  /* 0x00000000030075a7 */ /* 0x000ee4000802017f */
[----:B---3--:R-:W-:Y:S05]  /*11c0*/  @!P1 BRA `(.L_x_17) ;  /* 0x000000a800049947 */ /* 0x008fea0003800000 */
.L_x_16:
[----:B------:R-:W-:-:S04]  /*11d0*/  UISETP.LT.AND UP0, UPT, UR40, 0x1, UPT ;  /* 0x000000012800788c */ /* 0x000fc8000bf01270 */
[----:B------:R-:W-:-:S04]  /*11e0*/  USEL UR4, UR40, 0x1, UP0 ;  /* 0x0000000128047887 */ /* 0x000fc80008000000 */
[----:B------:R-:W-:-:S06]  /*11f0*/  UIADD3 UR4, UR40, -UR4, URZ ;  /* 0x8000000428047290 */ /* 0x000fcc000fffe03f */
[----:B--23--:R-:W-:Y:S01]  /*1200*/  IMAD.U32 R0, RZ, RZ, UR4 ;  /* 0x00000004ff007e24 */ /* 0x00cfe2000f8e00ff */
[----:B------:R-:W-:Y:S05]  /*1210*/  WARPSYNC.ALL ;  /* 0x0000000000007948 */ /* 0x000fea0003800000 */
[----:B------:R-:W-:Y:S01]  /*1220*/  ISETP.GE.AND P1, PT, R0, 0x1, PT ;  /* 0x000000010000780c */ /* 0x000fe20003f26270 */
[----:B------:R-:W-:Y:S01]  /*1230*/  UIADD3 UR4, UR42, 0x10100, URZ ;  /* 0x000101002a047890 */ /* 0x000fe2000fffe03f */
[----:B------:R-:W-:Y:S01]  /*1240*/  WARPGROUP.ARRIVE ;  /* 0x00000000000079c5 */ /* 0x000fe20000000000 */
[----:B------:R-:W-:Y:S02]  /*1250*/  ULEA UR5, UR39, UR41, 0xb ;  /* 0x0000002927057291 */ /* 0x000fe4000f8e583f */
[----:B------:R-:W-:Y:S01]  /*1260*/  USHF.R.U32.HI UR4, URZ, 0x4, UR4 ;  /* 0x000000043f047899 */ /* 0x000fe20008011604 */
[----:B------:R-:W-:Y:S01]  /*1270*/  UMOV UR9, 0x40000040 ;  /* 0x4000004000097882 */ /* 0x000fe20000000000 */
[----:B------:R-:W-:-:S02]  /*1280*/  UMOV UR11, 0x40000040 ;  /* 0x40000040000b7882 */ /* 0x000fc40000000000 */
[----:B------:R-:W-:Y:S01]  /*1290*/  ULOP3.LUT UR4, UR4, 0x3fff, URZ, 0xc0, !UPT ;  /* 0x00003fff04047892 */ /* 0x000fe2000f8ec03f */
[----:B------:R-:W-:-:S03]  /*12a0*/  UMOV UR8, UR5 ;  /* 0x0000000500087c82 */ /* 0x000fc60008000000 */
[----:B------:R-:W-:-:S04]  /*12b0*/  ULOP3.LUT UR4, UR4, 0x4000000, URZ, 0xfc, !UPT ;  /* 0x0400000004047892 */ /* 0x000fc8000f8efc3f */
[----:B------:R-:W-:-:S07]  /*12c0*/  ULEA UR6, UR39, UR4, 0xc ;  /* 0x0000000427067291 */ /* 0x000fce000f8e603f */
[----:B------:R-:W-:Y:S02]  /*12d0*/  UMOV UR10, UR6 ;  /* 0x00000006000a7c82 */ /* 0x000fe40008000000 */
[----:B------:R-:W-:Y:S01]  /*12e0*/  HGMMA.64x256x16.F32.BF16 R24, gdesc[UR8].tnspA.tnspB, RZ, !UPT, gsb0 ;  /* 0x63e00000081879f0 */ /* 0x000fe2000c0018ff */
[----:B------:R-:W-:Y:S02]  /*12f0*/  UIADD3 UR8, UR5, 0x80, URZ ;  /* 0x0000008005087890 */ /* 0x000fe4000fffe03f */
[----:B------:R-:W-:Y:S01]  /*1300*/  UIADD3 UR10, UR6, 0x80, URZ ;  /* 0x00000080060a7890 */ /* 0x000fe2000fffe03f */
[----:B------:R-:W-:Y:S01]  /*1310*/  UMOV UR9, 0x40000040 ;  /* 0x4000004000097882 */ /* 0x000fe20000000000 */
[----:B------:R-:W-:Y:S01]  /*1320*/  UMOV UR11, 0x40000040 ;  /* 0x40000040000b7882 */ /* 0x000fe20000000000 */
[----:B------:R-:W-:Y:S02]  /*1330*/  WARPGROUP.DEPBAR.LE gsb0, 0x0 ;  /* 0x00008000000079c5 */ /* 0x000fe40000010000 */
[----:B------:R-:W-:-:S15]  /*1340*/  WARPGROUP.ARRIVE ;  /* 0x00000000000079c5 */ /* 0x000fde0000000000 */
[----:B------:R-:W-:-:S05]  /*1350*/  NOP ;  /* 0x0000000000007918 */ /* 0x000fca0000000000 */
[----:B------:R-:W-:Y:S01]  /*1360*/  HGMMA.64x256x16.F32.BF16 R24, gdesc[UR8].tnspA.tnspB, R24, gsb0 ;  /* 0x63e00000081879f0 */ /* 0x000fe20008001818 */
        /* <DEDUP_REMOVED lines=47> */
[----:B------:R-:W-:Y:S03]  /*1660*/  HGMMA.64x256x16.F32.BF16 R24, gdesc[UR8].tnspA.tnspB, R24, gsb0 ;  /* 0x63e00000081879f0 */ /* 0x000fe60008001818 */
[----:B------:R-:W-:Y:S02]  /*1670*/  WARPGROUP.DEPBAR.LE gsb0, 0x0 ;  /* 0x00008000000079c5 */ /* 0x000fe40000010000 */
[----:B------:R-:W-:Y:S05]  /*1680*/  @!P1 BRA `(.L_x_18) ;  /* 0x0000000400a49947 */ /* 0x000fea0003800000 */
[----:B------:R-:W-:-:S04]  /*1690*/  UIADD3 UR5, UR39, 0x1, URZ ;  /* 0x0000000127057890 */ /* 0x000fc8000fffe03f */
[----:B------:R-:W-:-:S04]  /*16a0*/  UISETP.NE.AND UP0, UPT, UR5, 0x2, UPT ;  /* 0x000000020500788c */ /* 0x000fc8000bf05270 */
[----:B------:R-:W-:Y:S02]  /*16b0*/  USEL UR6, URZ, 0x1, UP0 ;  /* 0x000000013f067887 */ /* 0x000fe40008000000 */
[----:B------:R-:W-:Y:S02]  /*16c0*/  USEL UR5, UR5, URZ, UP0 ;  /* 0x0000003f05057287 */ /* 0x000fe40008000000 */
[----:B------:R-:W-:-:S06]  /*16d0*/  ULOP3.LUT UR6, UR38, UR6, URZ, 0x3c, !UPT ;  /* 0x0000000626067292 */ /* 0x000fcc000f8e3c3f */
[----:B01----:R-:W-:Y:S01]  /*16e0*/  IMAD.U32 R5, RZ, RZ, UR6 ;  /* 0x00000006ff057e24 */ /* 0x003fe2000f8e00ff */
[----:B------:R-:W-:-:S06]  /*16f0*/  UMOV UR6, UR39 ;  /* 0x0000002700067c82 */ /* 0x000fcc0008000000 */
.L_x_25:
[----:B01----:R-:W-:Y:S05]  /*1700*/  @!P0 BRA `(.L_x_19) ;  /* 0x0000000000048947 */ /* 0x003fea0003800000 */
[----:B------:R-:W-:Y:S01]  /*1710*/  BPT.TRAP 0x1 ;  /* 0x000000040000795c */ /* 0x000fe20000300000 */
.L_x_19:
[----:B------:R-:W0:Y:S01]  /*1720*/  S2UR UR8, SR_CgaCtaId ;  /* 0x00000000000879c3 */ /* 0x000e220000008800 */
[----:B------:R-:W-:Y:S01]  /*1730*/  UMOV UR7, 0x400 ;  /* 0x0000040000077882 */ /* 0x000fe20000000000 */
[----:B------:R-:W-:Y:S01]  /*1740*/  SHF.L.U32 R3, R5, 0x1f, RZ ;  /* 0x0000001f05037819 */ /* 0x000fe200000006ff */
[----:B0-----:R-:W-:-:S04]  /*1750*/  ULEA UR7, UR8, UR7, 0x18 ;  /* 0x0000000708077291 */ /* 0x001fc8000f8ec03f */
[----:B------:R-:W-:-:S09]  /*1760*/  ULEA UR8, UR5, UR7, 0x3 ;  /* 0x0000000705087291 */ /* 0x000fd2000f8e183f */
[----:B------:R0:W1:Y:S01]  /*1770*/  SYNCS.PHASECHK.TRANS64.TRYWAIT P1, [UR8], R3 ;  /* 0x00000003ff0075a7 */ /* 0x0000620008020148 */
[----:B------:R-:W-:Y:S05]  /*1780*/  @!P0 BRA `(.L_x_20) ;  /* 0x0000000000048947 */ /* 0x000fea0003800000 */
[----:B------:R-:W-:Y:S01]  /*1790*/  BPT.TRAP 0x1 ;  /* 0x000000040000795c */ /* 0x000fe20000300000 */
.L_x_20:
[----:B-1----:R-:W-:Y:S05]  /*17a0*/  @P1 BRA `(.L_x_21) ;  /* 0x0000000000081947 */ /* 0x002fea0003800000 */
[----:B------:R-:W1:Y:S02]  /*17b0*/  SYNCS.PHASECHK.TRANS64.TRYWAIT P1, [UR8], R3 ;  /* 0x00000003ff0075a7 */ /* 0x000e640008020148 */
[----:B-1----:R-:W-:Y:S05]  /*17c0*/  @!P1 BRA `(.L_x_22) ;  /* 0x000000a000989947 */ /* 0x002fea0003800000 */
.L_x_21:
[----:B------:R-:W-:Y:S01]  /*17d0*/  ULEA UR12, UR5, UR41, 0xb ;  /* 0x00000029050c7291 */ /* 0x000fe2000f8e583f */
[----:B------:R-:W-:Y:S01]  /*17e0*/  WARPGROUP.ARRIVE ;  /* 0x00000000000079c5 */ /* 0x000fe20000000000 */
[----:B------:R-:W-:Y:S01]  /*17f0*/  ULEA UR13, UR5, UR4, 0xc ;  /* 0x00000004050d7291 */ /* 0x000fe2000f8e603f */
[----:B------:R-:W-:Y:S01]  /*1800*/  UMOV UR9, 0x40000040 ;  /* 0x4000004000097882 */ /* 0x000fe20000000000 */
[----:B------:R-:W-:-:S03]  /*1810*/  UMOV UR11, 0x40000040 ;  /* 0x40000040000b7882 */ /* 0x000fc60000000000 */
[----:B------:R-:W-:Y:S02]  /*1820*/  UMOV UR8, UR12 ;  /* 0x0000000c00087c82 */ /* 0x000fe40008000000 */
[----:B------:R-:W-:Y:S02]  /*1830*/  UMOV UR10, UR13 ;  /* 0x0000000d000a7c82 */ /* 0x000fe40008000000 */
[----:B------:R-:W-:Y:S01]  /*1840*/  HGMMA.64x256x16.F32.BF16 R24, gdesc[UR8].tnspA.tnspB, R24, gsb0 ;  /* 0x63e00000081879f0 */ /* 0x000fe20008001818 */
[----:B------:R-:W-:Y:S02]  /*1850*/  UIADD3 UR8, UR12, 0x80, URZ ;  /* 0x000000800c087890 */ /* 0x000fe4000fffe03f */
[----:B------:R-:W-:Y:S01]  /*1860*/  UIADD3 UR10, UR13, 0x80, URZ ;  /* 0x000000800d0a7890 */ /* 0x000fe2000fffe03f */
[----:B------:R-:W-:Y:S01]  /*1870*/  UMOV UR9, 0x40000040 ;  /* 0x4000004000097882 */ /* 0x000fe20000000000 */
[----:B------:R-:W-:Y:S01]  /*1880*/  UMOV UR11, 0x40000040 ;  /* 0x40000040000b7882 */ /* 0x000fe20000000000 */
[----:B------:R-:W-:-:S02]  /*1890*/  WARPGROUP.DEPBAR.LE gsb0, 0x0 ;  /* 0x00008000000079c5 */ /* 0x000fc40000010000 */
        /* <DEDUP_REMOVED lines=53> */
[----:B------:R-:W-:Y:S01]  /*1bf0*/  BPT.TRAP 0x1 ;  /* 0x000000040000795c */ /* 0x000fe20000300000 */
.L_x_23:
[----:B------:R-:W-:Y:S01]  /*1c00*/  ULEA UR7, UR6, UR7, 0x3 ;  /* 0x0000000706077291 */ /* 0x000fe2000f8e183f */
[----:B------:R-:W-:-:S03]  /*1c10*/  ISETP.GT.U32.AND P1, PT, R19, 0x1, PT ;  /* 0x000000011300780c */ /* 0x000fc60003f24070 */
[----:B------:R-:W-:-:S04]  /*1c20*/  UIADD3 UR7, UR7, 0x10, URZ ;  /* 0x0000001007077890 */ /* 0x000fc8000fffe03f */
[----:B------:R-:W-:-:S09]  /*1c30*/  UPRMT UR7, URZ, 0x654, UR7 ;  /* 0x000006543f077896 */ /* 0x000fd20008000007 */
[----:B------:R-:W-:Y:S01]  /*1c40*/  SYNCS.ARRIVE.TRANS64.RED.A1T0 RZ, [UR7], RZ ;  /* 0x000000ffffff79a7 */ /* 0x000fe20008100407 */
[----:B------:R-:W-:Y:S05]  /*1c50*/  @P1 BRA `(.L_x_24) ;  /* 0x0000000000041947 */ /* 0x000fea0003800000 */
[----:B------:R-:W-:Y:S01]  /*1c60*/  BPT.TRAP 0x1 ;  /* 0x000000040000795c */ /* 0x000fe20000300000 */
.L_x_24:
[----:B------:R-:W-:Y:S01]  /*1c70*/  UIADD3 UR5, UR5, 0x1, URZ ;  /* 0x0000000105057890 */ /* 0x000fe2000fffe03f */
[C---:B------:R-:W-:Y:S01]  /*1c80*/  ISETP.GT.AND P1, PT, R0.reuse, 0x1, PT ;  /* 0x000000010000780c */ /* 0x040fe20003f24270 */
[----:B------:R-:W-:Y:S01]  /*1c90*/  UIADD3 UR6, UR6, 0x1, URZ ;  /* 0x0000000106067890 */ /* 0x000fe2000fffe03f */
[----:B------:R-:W-:Y:S01]  /*1ca0*/  VIADD R0, R0, 0xffffffff ;  /* 0xffffffff00007836 */ /* 0x000fe20000000000 */
[----:B------:R-:W-:Y:S02]  /*1cb0*/  UISETP.NE.AND UP0, UPT, UR5, 0x2, UPT ;  /* 0x000000020500788c */ /* 0x000fe4000bf05270 */
[----:B------:R-:W-:Y:S02]  /*1cc0*/  UISETP.NE.AND UP1, UPT, UR6, 0x2, UPT ;  /* 0x000000020600788c */ /* 0x000fe4000bf25270 */
[----:B------:R-:W-:Y:S02]  /*1cd0*/  USEL UR7, URZ, 0x1, UP0 ;  /* 0x000000013f077887 */ /* 0x000fe40008000000 */
[----:B------:R-:W-:-:S02]  /*1ce0*/  USEL UR5, UR5, URZ, UP0 ;  /* 0x0000003f05057287 */ /* 0x000fc40008000000 */
[----:B------:R-:W-:Y:S02]  /*1cf0*/  USEL UR6, UR6, URZ, UP1 ;  /* 0x0000003f06067287 */ /* 0x000fe40008800000 */
[----:B------:R-:W-:Y:S01]  /*1d00*/  LOP3.LUT R5, R5, UR7, RZ, 0x3c, !PT ;  /* 0x0000000705057c12 */ /* 0x000fe2000f8e3cff */
[----:B------:R-:W-:Y:S09]  /*1d10*/  @P1 BRA `(.L_x_25) ;  /* 0xfffffff800781947 */ /* 0x000ff2000383ffff */
.L_x_18:
[----:B------:R-:W2:Y:S02]  /*1d20*/  LDC R0, c[0x0][0x28c] ;  /* 0x0000a300ff007b82 */ /* 0x000ea40000000800 */
[----:B--2---:R-:W-:-:S13]  /*1d30*/  ISETP.GE.AND P1, PT, R0, 0x1, PT ;  /* 0x000000010000780c */ /* 0x004fda0003f26270 */
[----:B------:R-:W-:Y:S05]  /*1d40*/  @!P1 BRA `(.L_x_26) ;  /* 0x0000000000409947 */ /* 0x000fea0003800000 */
[----:B------:R-:W-:Y:S05]  /*1d50*/  @!P0 BRA `(.L_x_27) ;  /* 0x0000000000048947 */ /* 0x000fea0003800000 */
[----:B------:R-:W-:Y:S01]  /*1d60*/  BPT.TRAP 0x1 ;  /* 0x000000040000795c */ /* 0x000fe20000300000 */
.L_x_27:
[----:B------:R-:W2:Y:S01]  /*1d70*/  S2UR UR6, SR_CgaCtaId ;  /* 0x00000000000679c3 */ /* 0x000ea20000008800 */
[----:B------:R-:W-:Y:S01]  /*1d80*/  UISETP.LT.AND UP0, UPT, UR40, 0x1, UPT ;  /* 0x000000012800788c */ /* 0x000fe2000bf01270 */
[----:B------:R-:W-:Y:S01]  /*1d90*/  ISETP.GT.U32.AND P0, PT, R19, 0x1, PT ;  /* 0x000000011300780c */ /* 0x000fe20003f04070 */
[----:B------:R-:W-:Y:S02]  /*1da0*/  UMOV UR5, 0x400 ;  /* 0x0000040000057882 */ /* 0x000fe40000000000 */
[----:B------:R-:W-:-:S04]  /*1db0*/  USEL UR4, UR40, 0x1, UP0 ;  /* 0x0000000128047887 */ /* 0x000fc80008000000 */
[----:B------:R-:W-:-:S04]  /*1dc0*/  UIADD3 UR4, UR39, UR40, -UR4 ;  /* 0x0000002827047290 */ /* 0x000fc8000fffe804 */
[----:B------:R-:W-:-:S04]  /*1dd0*/  USHF.L.U32 UR4, UR4, 0x3, URZ ;  /* 0x0000000304047899 */ /* 0x000fc8000800063f */
[----:B------:R-:W-:Y:S02]  /*1de0*/  ULOP3.LUT UR4, UR4, 0x8, URZ, 0xc0, !UPT ;  /* 0x0000000804047892 */ /* 0x000fe4000f8ec03f */
[----:B--2---:R-:W-:-:S04]  /*1df0*/  ULEA UR5, UR6, UR5, 0x18 ;  /* 0x0000000506057291 */ /* 0x004fc8000f8ec03f */
[----:B------:R-:W-:-:S04]  /*1e00*/  UIADD3 UR4, UR5, 0x10, UR4 ;  /* 0x0000001005047890 */ /* 0x000fc8000fffe004 */
[----:B------:R-:W-:-:S09]  /*1e10*/  UPRMT UR4, URZ, 0x654, UR4 ;  /* 0x000006543f047896 */ /* 0x000fd20008000004 */
[----:B------:R-:W-:Y:S01]  /*1e20*/  SYNCS.ARRIVE.TRANS64.RED.A1T0 RZ, [UR4], RZ ;  /* 0x000000ffffff79a7 */ /* 0x000fe20008100404 */
[----:B------:R-:W-:Y:S05]  /*1e30*/  @P0 BRA `(.L_x_26) ;  /* 0x0000000000040947 */ /* 0x000fea0003800000 */
[----:B------:R-:W-:Y:S01]  /*1e40*/  BPT.TRAP 0x1 ;  /* 0x000000040000795c */ /* 0x000fe20000300000 */
.L_x_26:
[----:B------:R-:W2:Y:S01]  /*1e50*/  LDC R7, c[0x0][0x288] ;  /* 0x0000a200ff077b82 */ /* 0x000ea20000000800 */
[----:B01----:R-:W-:Y:S01]  /*1e60*/  SHF.R.U32.HI R3, RZ, 0x2, R18 ;  /* 0x00000002ff037819 */ /* 0x003fe20000011612 */
[----:B------:R-:W-:Y:S01]  /*1e70*/  UIADD3 UR39, UR40, UR39, URZ ;  /* 0x0000002728277290 */ /* 0x000fe2000fffe03f */
[C---:B------:R-:W-:Y:S01]  /*1e80*/  LOP3.LUT R4, R18.reuse, 0x60, RZ, 0xc0, !PT ;  /* 0x0000006012047812 */ /* 0x040fe200078ec0ff */
[----:B------:R-:W-:Y:S01]  /*1e90*/  ULDC UR8, c[0x0][0x284] ;  /* 0x0000a10000087ab9 */ /* 0x000fe20000000800 */
[----:B------:R-:W-:Y:S01]  /*1ea0*/  LOP3.LUT R3, R3, 0x7, RZ, 0xc0, !PT ;  /* 0x0000000703037812 */ /* 0x000fe200078ec0ff */
[----:B------:R-:W-:Y:S01]  /*1eb0*/  USHF.R.U32.HI UR4, URZ, 0x1, UR39 ;  /* 0x000000013f047899 */ /* 0x000fe20008011627 */
[----:B------:R-:W-:Y:S01]  /*1ec0*/  SHF.R.U32.HI R10, RZ, 0x1, R4 ;  /* 0x00000001ff0a7819 */ /* 0x000fe20000011604 */
[----:B------:R-:W-:Y:S01]  /*1ed0*/  IMAD.SHL.U32 R4, R18, 0x2, RZ ;  /* 0x0000000212047824 */ /* 0x000fe200078e00ff */
[----:B------:R-:W-:Y:S01]  /*1ee0*/  LOP3.LUT R0, R22, 0x1, RZ, 0xc0, !PT ;  /* 0x0000000116007812 */ /* 0x000fe200078ec0ff */
[----:B------:R-:W-:Y:S01]  /*1ef0*/  ULOP3.LUT UR4, UR4, 0x1, URZ, 0xc0, !UPT ;  /* 0x0000000104047892 */ /* 0x000fe2000f8ec03f */
[----:B------:R-:W-:Y:S01]  /*1f00*/  IADD3 R5, RZ, -R10, -R3 ;  /* 0x8000000aff057210 */ /* 0x000fe20007ffe803 */
[----:B------:R-:W-:Y:S01]  /*1f10*/  UISETP.GT.U32.AND UP1, UPT, UR39, 0x1, UPT ;  /* 0x000000012700788c */ /* 0x000fe2000bf24070 */
[----:B------:R-:W-:Y:S01]  /*1f20*/  LOP3.LUT R9, R4, 0x6, RZ, 0xc0, !PT ;  /* 0x0000000604097812 */ /* 0x000fe200078ec0ff */
[C---:B------:R-:W-:Y:S01]  /*1f30*/  IMAD.SHL.U32 R6, R0.reuse, 0x40, RZ ;  /* 0x0000004000067824 */ /* 0x040fe200078e00ff */
[----:B------:R-:W-:Y:S01]  /*1f40*/  UISETP.NE.U32.AND UP0, UPT, UR4, 0x1, UPT ;  /* 0x000000010400788c */ /* 0x000fe2000bf05070 */
[----:B------:R-:W-:Y:S01]  /*1f50*/  IMAD R11, R0, -0x40, R5 ;  /* 0xffffffc0000b7824 */ /* 0x000fe200078e0205 */
[----:B------:R-:W-:Y:S01]  /*1f60*/  LOP3.LUT R0, R18, 0x3, RZ, 0xc0, !PT ;  /* 0x0000000312007812 */ /* 0x000fe200078ec0ff */
[----:B------:R-:W-:Y:S01]  /*1f70*/  ULDC.64 UR6, c[0x0][0x5d0] ;  /* 0x0001740000067ab9 */ /* 0x000fe20000000a00 */
[----:B------:R-:W-:Y:S01]  /*1f80*/  PRMT R8, R9, 0x6540, R152 ;  /* 0x0000654009087816 */ /* 0x000fe20000000098 */
[----:B------:R-:W-:Y:S01]  /*1f90*/  IMAD.SHL.U32 R152, R152, 0x100, RZ ;  /* 0x0000010098987824 */ /* 0x000fe200078e00ff */
[----:B------:R-:W-:Y:S01]  /*1fa0*/  SHF.R.S32.HI R21, RZ, 0x1f, R23 ;  /* 0x0000001fff157819 */ /* 0x000fe20000011417 */
[----:B------:R-:W-:Y:S01]  /*1fb0*/  UISETP.LT.U32.AND UP1, UPT, UR40, 0x2, UP1 ;  /* 0x000000022800788c */ /* 0x000fe20008f21070 */
[----:B------:R-:W-:Y:S01]  /*1fc0*/  SHF.R.S32.HI R9, RZ, 0x1f, R8 ;  /* 0x0000001fff097819 */ /* 0x000fe20000011408 */
[----:B--2---:R-:W-:Y:S01]  /*1fd0*/  IMAD R13, R0, -0x2, R7 ;  /* 0xfffffffe000d7824 */ /* 0x004fe200078e0207 */
[----:B------:R-:W-:Y:S01]  /*1fe0*/  ISETP.GE.AND P0, PT, R152, R7, PT ;  /* 0x000000079800720c */ /* 0x000fe20003f06270 */
[----:B------:R-:W-:Y:S01]  /*1ff0*/  IMAD.SHL.U32 R0, R153, 0x80, RZ ;  /* 0x0000008099007824 */ /* 0x000fe200078e00ff */
[----:B------:R-:W-:Y:S01]  /*2000*/  UISETP.GT.U32.AND UP0, UPT, UR40, 0x1, !UP0 ;  /* 0x000000012800788c */ /* 0x000fe2000c704070 */
[----:B------:R-:W-:Y:S01]  /*2010*/  IMAD R4, R21, UR6, RZ ;  /* 0x0000000615047c24 */ /* 0x000fe2000f8e02ff */
[----:B------:R-:W-:Y:S01]  /*2020*/  LOP3.LUT R3, R6, 0x40, R3, 0xe2, !PT ;  /* 0x0000004006037812 */ /* 0x000fe200078ee203 */
[----:B------:R-:W-:Y:S01]  /*2030*/  USEL UR5, URZ, 0x1, !UP1 ;  /* 0x000000013f057887 */ /* 0x000fe2000c800000 */
[C---:B------:R-:W-:Y:S01]  /*2040*/  ISETP.GE.OR P0, PT, R0.reuse, UR8, P0 ;  /* 0x0000000800007c0c */ /* 0x040fe20008706670 */
[----:B------:R-:W-:Y:S01]  /*2050*/  USEL UR4, URZ, 0x1, !UP0 ;  /* 0x000000013f047887 */ /* 0x000fe2000c000000 */
[----:B------:R-:W-:Y:S01]  /*2060*/  IMAD.WIDE R6, R153, 0x80, RZ ;  /* 0x0000008099067825 */ /* 0x000fe200078e02ff */
[----:B------:R-:W-:Y:S01]  /*2070*/  ULOP3.LUT UR39, UR39, 0x1, URZ, 0xc0, !UPT ;  /* 0x0000000127277892 */ /* 0x000fe2000f8ec03f */
[----:B------:R-:W-:Y:S01]  /*2080*/  IADD3 R0, -R0, UR8, R11 ;  /* 0x0000000800007c10 */ /* 0x000fe2000fffe10b */
[----:B------:R-:W-:Y:S01]  /*2090*/  ULOP3.LUT UR38, UR4, UR38, UR5, 0x96, !UPT ;  /* 0x0000002604267292 */ /* 0x000fe2000f8e9605 */
[C---:B------:R-:W-:Y:S01]  /*20a0*/  IMAD R15, R23.reuse, UR7, R4 ;  /* 0x00000007170f7c24 */ /* 0x040fe2000f8e0204 */
[----:B------:R-:W-:Y:S01]  /*20b0*/  LOP3.LUT R167, R6, R3, R10, 0xfe, !PT ;  /* 0x0000000306a77212 */ /* 0x000fe200078efe0a */
[----:B------:R-:W-:-:S04]  /*20c0*/  IMAD.WIDE.U32 R4, R23, UR6, R8 ;  /* 0x0000000617047c25 */ /* 0x000fc8000f8e0008 */
[----:B------:R-:W-:Y:S02]  /*20d0*/  IMAD.IADD R5, R5, 0x1, R15 ;  /* 0x0000000105057824 */ /* 0x000fe400078e020f */
[----:B------:R-:W-:Y:S02]  /*20e0*/  IMAD.IADD R3, R13, 0x1, -R152 ;  /* 0x000000010d037824 */ /* 0x000fe400078e0a98 */
[----:B------:R-:W-:Y:S01]  /*20f0*/  IMAD.MOV.U32 R153, RZ, RZ, -0x1 ;  /* 0xffffffffff997424 */ /* 0x000fe200078e00ff */
[----:B------:R-:W-:Y:S06]  /*2100*/  @P0 BRA `(.L_x_28) ;  /* 0x0000007800dc0947 */ /* 0x000fec0003800000 */
[----:B------:R-:W0:Y:S01]  /*2110*/  LDC.64 R10, c[0x0][0x5c8] ;  /* 0x00017200ff0a7b82 */ /* 0x000e220000000a00 */
[----:B-----5:R-:W-:Y:S01]  /*2120*/  FSETP.NEU.AND P0, PT, R155, RZ, PT ;  /* 0x000000ff9b00720b */ /* 0x020fe20003f0d000 */
[----:B------:R-:W-:Y:S01]  /*2130*/  BSSY B0, `(.L_x_28) ;  /* 0x00007b4000007945 */ /* 0x000fe20003800000 */
[----:B------:R-:W-:-:S04]  /*2140*/  ISETP.GT.AND P2, PT, R3, RZ, PT ;  /* 0x000000ff0300720c */ /* 0x000fc80003f44270 */
[----:B------:R-:W-:Y:S01]  /*2150*/  ISETP.GT.AND P1, PT, R0, RZ, P2 ;  /* 0x000000ff0000720c */ /* 0x000fe20001724270 */
[-C--:B0-----:R-:W-:Y:S02]  /*2160*/  IMAD R12, R7, R10.reuse, RZ ;  /* 0x0000000a070c7224 */ /* 0x081fe400078e02ff */
[----:B------:R-:W-:-:S04]  /*2170*/  IMAD.WIDE.U32 R160, R167, R10, R4 ;  /* 0x0000000aa7a07225 */ /* 0x000fc800078e0004 */
[----:B------:R-:W-:-:S04]  /*2180*/  IMAD R5, R167, R11, R12 ;  /* 0x0000000ba7057224 */ /* 0x000fc800078e020c */
[----:B------:R-:W-:Y:S01]  /*2190*/  IMAD.IADD R169, R161, 0x1, R5 ;  /* 0x00000001a1a97824 */ /* 0x000fe200078e0205 */
[----:B------:R-:W-:Y:S06]  /*21a0*/  @!P0 BRA `(.L_x_29) ;  /* 0x0000005400988947 */ /* 0x000fec0003800000 */
[----:B------:R-:W0:Y:S01]  /*21b0*/  LDC.64 R14, c[0x0][0x5b8] ;  /* 0x00016e00ff0e7b82 */ /* 0x000e220000000a00 */
[----:B------:R-:W-:-:S07]  /*21c0*/  ULDC.64 UR4, c[0x0][0x5c0] ;  /* 0x0001700000047ab9 */ /* 0x000fce0000000a00 */
[----:B------:R-:W1:Y:S08]  /*21d0*/  LDC.64 R164, c[0x0][0x5b0] ;  /* 0x00016c00ffa47b82 */ /* 0x000e700000000a00 */
[----:B------:R-:W2:Y:S01]  /*21e0*/  LDC.64 R12, c[0x0][0x5a8] ;  /* 0x00016a00ff0c7b82 */ /* 0x000ea20000000a00 */
[-C--:B0-----:R-:W-:Y:S02]  /*21f0*/  IMAD R4, R21, R14.reuse, RZ ;  /* 0x0000000e15047224 */ /* 0x081fe400078e02ff */
[----:B------:R-:W-:-:S04]  /*2200*/  IMAD.WIDE.U32 R162, R23, R14, R8 ;  /* 0x0000000e17a27225 */ /* 0x000fc800078e0008 */
[----:B------:R-:W-:Y:S02]  /*2210*/  IMAD R159, R23, R15, R4 ;  /* 0x0000000f179f7224 */ /* 0x000fe400078e0204 */
[-C--:B-1----:R-:W-:Y:S02]  /*2220*/  IMAD R6, R7, R164.reuse, RZ ;  /* 0x000000a407067224 */ /* 0x082fe400078e02ff */
[----:B------:R-:W-:Y:S02]  /*2230*/  IMAD.IADD R21, R163, 0x1, R159 ;  /* 0x00000001a3157824 */ /* 0x000fe400078e029f */
[----:B------:R-:W-:Y:S02]  /*2240*/  IMAD.MOV.U32 R20, RZ, RZ, R162 ;  /* 0x000000ffff147224 */ /* 0x000fe400078e00a2 */
[C---:B------:R-:W-:Y:S02]  /*2250*/  IMAD R161, R167.reuse, R165, R6 ;  /* 0x000000a5a7a17224 */ /* 0x040fe400078e0206 */
[----:B------:R-:W-:-:S04]  /*2260*/  IMAD.WIDE.U32 R4, R167, R164, R20 ;  /* 0x000000a4a7047225 */ /* 0x000fc800078e0014 */
[----:B------:R-:W-:Y:S01]  /*2270*/  IMAD.IADD R5, R5, 0x1, R161 ;  /* 0x0000000105057824 */ /* 0x000fe200078e02a1 */
[----:B--2---:R-:W-:-:S04]  /*2280*/  LEA R6, P0, R4, R12, 0x1 ;  /* 0x0000000c04067211 */ /* 0x004fc800078008ff */
[----:B------:R-:W-:-:S05]  /*2290*/  LEA.HI.X R7, R4, R13, R5, 0x1, P0 ;  /* 0x0000000d04077211 */ /* 0x000fca00000f0c05 */
[----:B------:R0:W2:Y:S01]  /*22a0*/  @P1 LDG.E.LTC128B.U16 R15, desc[UR36][R6.64] ;  /* 0x00000024060f1981 */ /* 0x0000a2000c1e1520 */
[----:B------:R-:W-:Y:S01]  /*22b0*/  IMAD.WIDE.U32 R156, R167, R164, R8 ;  /* 0x000000a4a79c7225 */ /* 0x000fe200078e0008 */
[----:B------:R-:W-:Y:S03]  /*22c0*/  BSSY B1, `(.L_x_30) ;  /* 0x0000013000017945 */ /* 0x000fe60003800000 */
[----:B------:R-:W-:Y:S02]  /*22d0*/  IMAD.IADD R157, R161, 0x1, R157 ;  /* 0x00000001a19d7824 */ /* 0x000fe400078e029d */
[----:B------:R-:W-:-:S04]  /*22e0*/  IMAD.WIDE.U32 R156, R23, R14, R156 ;  /* 0x0000000e179c7225 */ /* 0x000fc800078e009c */
[----:B0-----:R-:W-:Y:S01]  /*22f0*/  IMAD.IADD R7, R159, 0x1, R157 ;  /* 0x000000019f077824 */ /* 0x001fe200078e029d */
[----:B------:R-:W-:Y:S02]  /*2300*/  LEA R6, P4, R156, R12, 0x1 ;  /* 0x0000000c9c067211 */ /* 0x000fe400078808ff */
[----:B------:R-:W-:Y:S02]  /*2310*/  SHF.L.U64.HI R157, R164, 0x3, R165 ;  /* 0x00000003a49d7819 */ /* 0x000fe400000102a5 */
[----:B------:R-:W-:Y:S01]  /*2320*/  LEA.HI.X R7, R156, R13, R7, 0x1, P4 ;  /* 0x0000000d9c077211 */ /* 0x000fe200020f0c07 */
[----:B------:R-:W-:Y:S02]  /*2330*/  IMAD.SHL.U32 R156, R164, 0x8, RZ ;  /* 0x00000008a49c7824 */ /* 0x000fe400078e00ff */
[----:B--2---:R-:W-:-:S04]  /*2340*/  IMAD.U32 R4, R15, 0x10000, RZ ;  /* 0x000100000f047824 */ /* 0x004fc800078e00ff */
[----:B------:R-:W-:Y:S01]  /*2350*/  FMUL R5, R4, R155 ;  /* 0x0000009b04057220 */ /* 0x000fe20000400000 */
[----:B------:R-:W-:-:S03]  /*2360*/  LEA R4, P0, R160, UR4, 0x1 ;  /* 0x00000004a0047c11 */ /* 0x000fc6000f8008ff */
[----:B------:R-:W-:Y:S01]  /*2370*/  FFMA R24, R24, R154, R5 ;  /* 0x0000009a18187223 */ /* 0x000fe20000000005 */
[----:B------:R-:W-:Y:S02]  /*2380*/  LEA.HI.X R5, R160, UR5, R169, 0x1, P0 ;  /* 0x00000005a0057c11 */ /* 0x000fe400080f0ca9 */
[----:B------:R-:W-:Y:S02]  /*2390*/  ISETP.GT.AND P0, PT, R3, 0x1, PT ;  /* 0x000000010300780c */ /* 0x000fe40003f04270 */
[----:B------:R-:W-:Y:S02]  /*23a0*/  F2FP.BF16.F32.PACK_AB R24, RZ, R24 ;  /* 0x00000018ff18723e */ /* 0x000fe400000010ff */
[----:B------:R-:W-:-:S03]  /*23b0*/  ISETP.GT.AND P3, PT, R0, RZ, P0 ;  /* 0x000000ff0000720c */ /* 0x000fc60000764270 */
[----:B------:R0:W-:Y:S10]  /*23c0*/  @P1 STG.E.U16 desc[UR36][R4.64], R24 ;  /* 0x0000001804001986 */ /* 0x0001f4000c101524 */
[----:B------:R-:W-:Y:S05]  /*23d0*/  @!P3 BRA `(.L_x_31) ;  /* 0x000000000004b947 */ /* 0x000fea0003800000 */
[----:B------:R1:W5:Y:S02]  /*23e0*/  LDG.E.LTC128B.U16 R15, desc[UR36][R6.64+0x2] ;  /* 0x00000224060f7981 */ /* 0x000364000c1e1520 */
.L_x_31:
[----:B------:R-:W-:Y:S05]  /*23f0*/  BSYNC B1 ;  /* 0x0000000000017941 */ /* 0x000fea0003800000 */
.L_x_30:
[----:B-----5:R-:W-:Y:S01]  /*2400*/  IMAD.U32 R20, R15, 0x10000, RZ ;  /* 0x000100000f147824 */ /* 0x020fe200078e00ff */
[----:B------:R-:W-:Y:S01]  /*2410*/  ISETP.GT.AND P2, PT, R0, 0x8, P2 ;  /* 0x000000080000780c */ /* 0x000fe20001744270 */
[----:B------:R-:W-:Y:S01]  /*2420*/  IMAD.WIDE.U32 R156, R167, R164, R156 ;  /* 0x000000a4a79c7225 */ /* 0x000fe200078e009c */
[----:B------:R-:W-:-:S03]  /*2430*/  PRMT R152, R15, 0x7610, R152 ;  /* 0x000076100f987816 */ /* 0x000fc60000000098 */
[----:B------:R-:W-:Y:S01]  /*2440*/  FMUL R20, R20, R155 ;  /* 0x0000009b14147220 */ /* 0x000fe20000400000 */
[----:B------:R-:W-:Y:S01]  /*2450*/  IMAD.IADD R161, R161, 0x1, R157 ;  /* 0x00000001a1a17824 */ /* 0x000fe200078e029d */
[----:B------:R-:W-:Y:S02]  /*2460*/  IADD3 R162, P1, R162, R156, RZ ;  /* 0x0000009ca2a27210 */ /* 0x000fe40007f3e0ff */
[----:B------:R-:W-:-:S03]  /*2470*/  FFMA R25, R25, R154, R20 ;  /* 0x0000009a19197223 */ /* 0x000fc60000000014 */
[----:B------:R-:W-:Y:S02]  /*2480*/  IMAD.X R21, R161, 0x1, R21, P1 ;  /* 0x00000001a1157824 */ /* 0x000fe400008e0615 */
[----:B------:R-:W-:Y:S02]  /*2490*/  F2FP.BF16.F32.PACK_AB R25, RZ, R25 ;  /* 0x00000019ff19723e */ /* 0x000fe400000010ff */
[C---:B------:R-:W-:Y:S02]  /*24a0*/  LEA R20, P1, R162.reuse, R12, 0x1 ;  /* 0x0000000ca2147211 */ /* 0x040fe400078208ff */
[----:B------:R-:W-:Y:S02]  /*24b0*/  PRMT R157, R25, 0x7610, R157 ;  /* 0x00007610199d7816 */ /* 0x000fe4000000009d */
[----:B------:R-:W-:-:S03]  /*24c0*/  LEA.HI.X R21, R162, R13, R21, 0x1, P1 ;  /* 0x0000000da2157211 */ /* 0x000fc600008f0c15 */
[----:B------:R2:W-:Y:S04]  /*24d0*/  @P3 STG.E.U16 desc[UR36][R4.64+0x2], R157 ;  /* 0x0000029d04003986 */ /* 0x0005e8000c101524 */
[----:B------:R-:W0:Y:S01]  /*24e0*/  @P2 LDG.E.LTC128B.U16 R152, desc[UR36][R20.64] ;  /* 0x0000002414982981 */ /* 0x000e22000c1e1520 */
[----:B------:R-:W-:Y:S01]  /*24f0*/  IADD3 R8, P1, R8, R156, RZ ;  /* 0x0000009c08087210 */ /* 0x000fe20007f3e0ff */
[----:B------:R-:W-:Y:S01]  /*2500*/  BSSY B1, `(.L_x_32) ;  /* 0x0000011000017945 */ /* 0x000fe20003800000 */
[----:B------:R-:W-:Y:S02]  /*2510*/  SHF.L.U64.HI R11, R10, 0x4, R11 ;  /* 0x000000040a0b7819 */ /* 0x000fe4000001020b */
[----:B------:R-:W-:Y:S01]  /*2520*/  ISETP.GT.AND P0, PT, R0, 0x8, P0 ;  /* 0x000000080000780c */ /* 0x000fe20000704270 */
[----:B------:R-:W-:Y:S01]  /*2530*/  IMAD.X R9, R9, 0x1, R161, P1 ;  /* 0x0000000109097824 */ /* 0x000fe200008e06a1 */
[----:B------:R-:W-:Y:S01]  /*2540*/  LEA R10, P1, R10, R4, 0x4 ;  /* 0x000000040a0a7211 */ /* 0x000fe200078220ff */
[----:B------:R-:W-:-:S04]  /*2550*/  IMAD.WIDE.U32 R14, R23, R14, R8 ;  /* 0x0000000e170e7225 */ /* 0x000fc800078e0008 */
[----:B------:R-:W-:Y:S01]  /*2560*/  IMAD.X R11, R11, 0x1, R5, P1 ;  /* 0x000000010b0b7824 */ /* 0x000fe200008e0605 */
[----:B------:R-:W-:Y:S01]  /*2570*/  LEA R8, P3, R14, R12, 0x1 ;  /* 0x0000000c0e087211 */ /* 0x000fe200078608ff */
[----:B------:R-:W-:-:S05]  /*2580*/  IMAD.IADD R9, R159, 0x1, R15 ;  /* 0x000000019f097824 */ /* 0x000fca00078e020f */
[----:B------:R-:W-:Y:S01]  /*2590*/  LEA.HI.X R9, R14, R13, R9, 0x1, P3 ;  /* 0x0000000d0e097211 */ /* 0x000fe200018f0c09 */
[----:B0-----:R-:W-:-:S04]  /*25a0*/  IMAD.U32 R24, R152, 0x10000, RZ ;  /* 0x0001000098187824 */ /* 0x001fc800078e00ff */
[----:B------:R-:W-:-:S04]  /*25b0*/  FMUL R25, R24, R155 ;  /* 0x0000009b18197220 */ /* 0x000fc80000400000 */
[----:B------:R-:W-:-:S05]  /*25c0*/  FFMA R25, R26, R154, R25 ;  /* 0x0000009a1a197223 */ /* 0x000fca0000000019 */
[----:B------:R-:W-:-:S05]  /*25d0*/  F2FP.BF16.F32.PACK_AB R25, RZ, R25 ;  /* 0x00000019ff19723e */ /* 0x000fca00000010ff */
[----:B------:R2:W-:Y:S01]  /*25e0*/  @P2 STG.E.U16 desc[UR36][R10.64], R25 ;  /* 0x000000190a002986 */ /* 0x0005e2000c101524 */
[----:B------:R-:W-:Y:S05]  /*25f0*/  @!P0 BRA `(.L_x_33) ;  /* 0x0000000000048947 */ /* 0x000fea0003800000 */
[----:B------:R0:W5:Y:S02]  /*2600*/  LDG.E.LTC128B.U16 R152, desc[UR36][R8.64+0x2] ;  /* 0x0000022408987981 */ /* 0x000164000c1e1520 */
.L_x_33:
[----:B------:R-:W-:Y:S05]  /*2610*/  BSYNC B1 ;  /* 0x0000000000017941 */ /* 0x000fea0003800000 */
.L_x_32:
[----:B-----5:R-:W-:Y:S01]  /*2620*/  IMAD.U32 R12, R152, 0x10000, RZ ;  /* 0x00010000980c7824 */ /* 0x020fe200078e00ff */
[----:B------:R-:W-:Y:S01]  /*2630*/  ISETP.GT.AND P1, PT, R3, 0x8, PT ;  /* 0x000000080300780c */ /* 0x000fe20003f24270 */
[----:B------:R-:W-:Y:S02]  /*2640*/  BSSY B1, `(.L_x_34) ;  /* 0x0000008000017945 */ /* 0x000fe40003800000 */
[----:B------:R-:W-:Y:S01]  /*2650*/  FMUL R12, R12, R155 ;  /* 0x0000009b0c0c7220 */ /* 0x000fe20000400000 */
[----:B------:R-:W-:-:S03]  /*2660*/  ISETP.GT.AND P2, PT, R0, RZ, P1 ;  /* 0x000000ff0000720c */ /* 0x000fc60000f44270 */
[----:B------:R-:W-:-:S05]  /*2670*/  FFMA R12, R27, R154, R12 ;  /* 0x0000009a1b0c7223 */ /* 0x000fca000000000c */
[----:B------:R-:W-:-:S05]  /*2680*/  F2FP.BF16.F32.PACK_AB R12, RZ, R12 ;  /* 0x0000000cff0c723e */ /* 0x000fca00000010ff */
[----:B------:R3:W-:Y:S01]  /*2690*/  @P0 STG.E.U16 desc[UR36][R10.64+0x2], R12 ;  /* 0x0000020c0a000986 */ /* 0x0007e2000c101524 */
[----:B------:R-:W-:Y:S05]  /*26a0*/  @!P2 BRA `(.L_x_35) ;  /* 0x000000000004a947 */ /* 0x000fea0003800000 */
[----:B------:R4:W5:Y:S02]  /*26b0*/  LDG.E.LTC128B.U16 R152, desc[UR36][R6.64+0x10] ;  /* 0x0000102406987981 */ /* 0x000964000c1e1520 */
.L_x_35:
[----:B------:R-:W-:Y:S05]  /*26c0*/  BSYNC B1 ;  /* 0x0000000000017941 */ /* 0x000fea0003800000 */
.L_x_34:
[----:B---3-5:R-:W-:Y:S01]  /*26d0*/  IMAD.U32 R12, R152, 0x10000, RZ ;  /* 0x00010000980c7824 */ /* 0x028fe200078e00ff */
        /* <DEDUP_REMOVED lines=9> */
.L_x_37:
[----:B------:R-:W-:Y:S05]  /*2770*/  BSYNC B1 ;  /* 0x0000000000017941 */ /* 0x000fea0003800000 */
.L_x_36:
[----:B-----5:R-:W-:Y:S01]  /*2780*/  IMAD.U32 R12, R152, 0x10000, RZ ;  /* 0x00010000980c7824 */ /* 0x020fe200078e00ff */
[----:B------:R-:W-:Y:S01]  /*2790*/  ISETP.GT.AND P1, PT, R0, 0x8, P1 ;  /* 0x000000080000780c */ /* 0x000fe20000f24270 */
[----:B------:R-:W-:Y:S02]  /*27a0*/  BSSY B1, `(.L_x_38) ;  /* 0x0000007000017945 */ /* 0x000fe40003800000 */
[----:B------:R-:W-:-:S04]  /*27b0*/  FMUL R12, R12, R155 ;  /* 0x0000009b0c0c7220 */ /* 0x000fc80000400000 */
[----:B------:R-:W-:-:S05]  /*27c0*/  FFMA R12, R29, R154, R12 ;  /* 0x0000009a1d0c7223 */ /* 0x000fca000000000c */
[----:B------:R-:W-:-:S05]  /*27d0*/  F2FP.BF16.F32.PACK_AB R12, RZ, R12 ;  /* 0x0000000cff0c723e */ /* 0x000fca00000010ff */
[----:B------:R0:W-:Y:S01]  /*27e0*/  @P3 STG.E.U16 desc[UR36][R4.64+0x12], R12 ;  /* 0x0000120c04003986 */ /* 0x0001e2000c101524 */
[----:B------:R-:W-:Y:S05]  /*27f0*/  @!P1 BRA `(.L_x_39) ;  /* 0x0000000000049947 */ /* 0x000fea0003800000 */
[----:B------:R0:W5:Y:S02]  /*2800*/  LDG.E.LTC128B.U16 R152, desc[UR36][R8.64+0x10] ;  /* 0x0000102408987981 */ /* 0x000164000c1e1520 */
.L_x_39:
[----:B------:R-:W-:Y:S05]  /*2810*/  BSYNC B1 ;  /* 0x0000000000017941 */ /* 0x000fea0003800000 */
.L_x_38:
[----:B0----5:R-:W-:Y:S01]  /*2820*/  IMAD.U32 R12, R152, 0x10000, RZ ;  /* 0x00010000980c7824 */ /* 0x021fe200078e00ff */
[----:B------:R-:W-:Y:S01]  /*2830*/  ISETP.GT.AND P0, PT, R0, 0x8, P0 ;  /* 0x000000080000780c */ /* 0x000fe20000704270 */
[----:B------:R-:W-:Y:S02]  /*2840*/  BSSY B1, `(.L_x_40) ;  /* 0x0000007000017945 */ /* 0x000fe40003800000 */
[----:B---3--:R-:W-:-:S04]  /*2850*/  FMUL R13, R12, R155 ;  /* 0x0000009b0c0d7220 */ /* 0x008fc80000400000 */
[----:B------:R-:W-:-:S05]  /*2860*/  FFMA R13, R30, R154, R13 ;  /* 0x0000009a1e0d7223 */ /* 0x000fca000000000d */
[----:B------:R-:W-:-:S05]  /*2870*/  F2FP.BF16.F32.PACK_AB R13, RZ, R13 ;  /* 0x0000000dff0d723e */ /* 0x000fca00000010ff */
[----:B------:R0:W-:Y:S01]  /*2880*/  @P1 STG.E.U16 desc[UR36][R10.64+0x10], R13 ;  /* 0x0000100d0a001986 */ /* 0x0001e2000c101524 */
[----:B------:R-:W-:Y:S05]  /*2890*/  @!P0 BRA `(.L_x_41) ;  /* 0x0000000000048947 */ /* 0x000fea0003800000 */
[----:B------:R3:W5:Y:S02]  /*28a0*/  LDG.E.LTC128B.U16 R152, desc[UR36][R8.64+0x12] ;  /* 0x0000122408987981 */ /* 0x000764000c1e1520 */
.L_x_41:
[----:B------:R-:W-:Y:S05]  /*28b0*/  BSYNC B1 ;  /* 0x0000000000017941 */ /* 0x000fea0003800000 */
.L_x_40:
        /* <DEDUP_REMOVED lines=10> */
.L_x_43:
[----:B------:R-:W-:Y:S05]  /*2960*/  BSYNC B1 ;  /* 0x0000000000017941 */ /* 0x000fea0003800000 */
.L_x_42:
[----:B0----5:R-:W-:Y:S01]  /*2970*/  IMAD.U32 R12, R152, 0x10000, RZ ;  /* 0x00010000980c7824 */ /* 0x021fe200078e00ff */
        /* <DEDUP_REMOVED lines=9> */
.L_x_45:
[----:B------:R-:W-:Y:S05]  /*2a10*/  BSYNC B1 ;  /* 0x0000000000017941 */ /* 0x000fea0003800000 */
.L_x_44:
        /* <DEDUP_REMOVED lines=9> */
.L_x_47:
[----:B------:R-:W-:Y:S05]  /*2ab0*/  BSYNC B1 ;  /* 0x0000000000017941 */ /* 0x000fea0003800000 */
.L_x_46:
[----:B0----5:R-:W-:Y:S01]  /*2ac0*/  IMAD.U32 R12, R152, 0x10000, RZ ;  /* 0x00010000980c7824 */ /* 0x021fe200078e00ff */
        /* <DEDUP_REMOVED lines=8> */
.L_x_49:
[----:B------:R-:W-:Y:S05]  /*2b50*/  BSYNC B1 ;  /* 0x0000000000017941 */ /* 0x000fea0003800000 */
.L_x_48:
        /* <DEDUP_REMOVED lines=10> */
.L_x_51:
[----:B------:R-:W-:Y:S05]  /*2c00*/  BSYNC B1 ;  /* 0x0000000000017941 */ /* 0x000fea0003800000 */
.L_x_50:
        /* <DEDUP_REMOVED lines=10> */
.L_x_53:
[----:B------:R-:W-:Y:S05]  /*2cb0*/  BSYNC B1 ;  /* 0x0000000000017941 */ /* 0x000fea0003800000 */
.L_x_52:
        /* <DEDUP_REMOVED lines=9> */
.L_x_55:
[----:B------:R-:W-:Y:S05]  /*2d50*/  BSYNC B1 ;  /* 0x0000000000017941 */ /* 0x000fea0003800000 */
.L_x_54:
        /* <DEDUP_REMOVED lines=9> */
.L_x_57:
[----:B------:R-:W-:Y:S05]  /*2df0*/  BSYNC B1 ;  /* 0x0000000000017941 */ /* 0x000fea0003800000 */
.L_x_56:
        /* <DEDUP_REMOVED lines=10> */
.L_x_59:
[----:B------:R-:W-:Y:S05]  /*2ea0*/  BSYNC B1 ;  /* 0x0000000000017941 */ /* 0x000fea0003800000 */
.L_x_58:
        /* <DEDUP_REMOVED lines=10> */
.L_x_61:
[----:B------:R-:W-:Y:S05]  /*2f50*/  BSYNC B1 ;  /* 0x0000000000017941 */ /* 0x000fea0003800000 */
.L_x_60:
        /* <DEDUP_REMOVED lines=9> */
.L_x_63:
[----:B------:R-:W-:Y:S05]  /*2ff0*/  BSYNC B1 ;  /* 0x0000000000017941 */ /* 0x000fea0003800000 */
.L_x_62:
        /* <DEDUP_REMOVED lines=9> */
.L_x_65:
[----:B------:R-:W-:Y:S05]  /*3090*/  BSYNC B1 ;  /* 0x0000000000017941 */ /* 0x000fea0003800000 */
.L_x_64:
        /* <DEDUP_REMOVED lines=10> */
.L_x_67:
[----:B------:R-:W-:Y:S05]  /*3140*/  BSYNC B1 ;  /* 0x0000000000017941 */ /* 0x000fea0003800000 */
.L_x_66:
        /* <DEDUP_REMOVED lines=10> */
.L_x_69:
[----:B------:R-:W-:Y:S05]  /*31f0*/  BSYNC B1 ;  /* 0x0000000000017941 */ /* 0x000fea0003800000 */
.L_x_68:
        /* <DEDUP_REMOVED lines=9> */
.L_x_71:
[----:B------:R-:W-:Y:S05]  /*3290*/  BSYNC B1 ;  /* 0x0000000000017941 */ /* 0x000fea0003800000 */
.L_x_70:
        /* <DEDUP_REMOVED lines=9> */
.L_x_73:
[----:B------:R-:W-:Y:S05]  /*3330*/  BSYNC B1 ;  /* 0x0000000000017941 */ /* 0x000fea0003800000 */
.L_x_72:
        /* <DEDUP_REMOVED lines=10> */
.L_x_75:
[----:B------:R-:W-:Y:S05]  /*33e0*/  BSYNC B1 ;  /* 0x0000000000017941 */ /* 0x000fea0003800000 */
.L_x_74:
        /* <DEDUP_REMOVED lines=10> */
.L_x_77:
[----:B------:R-:W-:Y:S05]  /*3490*/  BSYNC B1 ;  /* 0x0000000000017941 */ /* 0x000fea0003800000 */
.L_x_76:
        /* <DEDUP_REMOVED lines=9> */
.L_x_79:
[----:B------:R-:W-:Y:S05]  /*3530*/  BSYNC B1 ;  /* 0x0000000000017941 */ /* 0x000fea0003800000 */
.L_x_78:
        /* <DEDUP_REMOVED lines=9> */
.L_x_81:
[----:B------:R-:W-:Y:S05]  /*35d0*/  BSYNC B1 ;  /* 0x0000000000017941 */ /* 0x000fea0003800000 */
.L_x_80:
        /* <DEDUP_REMOVED lines=10> */
.L_x_83:
[----:B------:R-:W-:Y:S05]  /*3680*/  BSYNC B1 ;  /* 0x0000000000017941 */ /* 0x000fea0003800000 */
.L_x_82:
        /* <DEDUP_REMOVED lines=10> */
.L_x_85:
[----:B------:R-:W-:Y:S05]  /*3730*/  BSYNC B1 ;  /* 0x0000000000017941 */ /* 0x000fea0003800000 */
.L_x_84:
        /* <DEDUP_REMOVED lines=9> */
.L_x_87:
[----:B------:R-:W-:Y:S05]  /*37d0*/  BSYNC B1 ;  /* 0x0000000000017941 */ /* 0x000fea0003800000 */
.L_x_86:
        /* <DEDUP_REMOVED lines=9> */
.L_x_89:
[----:B------:R-:W-:Y:S05]  /*3870*/  BSYNC B1 ;  /* 0x0000000000017941 */ /* 0x000fea0003800000 */
.L_x_88:
        /* <DEDUP_REMOVED lines=10> */
.L_x_91:
[----:B------:R-:W-:Y:S05]  /*3920*/  BSYNC B1 ;  /* 0x0000000000017941 */ /* 0x000fea0003800000 */
.L_x_90:
        /* <DEDUP_REMOVED lines=10> */
.L_x_93:
[----:B------:R-:W-:Y:S05]  /*39d0*/  BSYNC B1 ;  /* 0x0000000000017941 */ /* 0x000fea0003800000 */
.L_x_92:
        /* <DEDUP_REMOVED lines=9> */
.L_x_95:
[----:B------:R-:W-:Y:S05]  /*3a70*/  BSYNC B1 ;  /* 0x0000000000017941 */ /* 0x000fea0003800000 */
.L_x_94:
        /* <DEDUP_REMOVED lines=9> */
.L_x_97:
[----:B------:R-:W-:Y:S05]  /*3b10*/  BSYNC B1 ;  /* 0x0000000000017941 */ /* 0x000fea0003800000 */
.L_x_96:
        /* <DEDUP_REMOVED lines=10> */
.L_x_99:
[----:B------:R-:W-:Y:S05]  /*3bc0*/  BSYNC B1 ;  /* 0x0000000000017941 */ /* 0x000fea0003800000 */
.L_x_98:
        /* <DEDUP_REMOVED lines=10> */
.L_x_101:
[----:B------:R-:W-:Y:S05]  /*3c70*/  BSYNC B1 ;  /* 0x0000000000017941 */ /* 0x000fea0003800000 */
.L_x_100:
        /* <DEDUP_REMOVED lines=9> */
.L_x_103:
[----:B------:R-:W-:Y:S05]  /*3d10*/  BSYNC B1 ;  /* 0x0000000000017941 */ /* 0x000fea0003800000 */
.L_x_102:
        /* <DEDUP_REMOVED lines=9> */
.L_x_105:
[----:B------:R-:W-:Y:S05]  /*3db0*/  BSYNC B1 ;  /* 0x0000000000017941 */ /* 0x000fea0003800000 */
.L_x_104:
        /* <DEDUP_REMOVED lines=10> */
.L_x_107:
[----:B------:R-:W-:Y:S05]  /*3e60*/  BSYNC B1 ;  /* 0x0000000000017941 */ /* 0x000fea0003800000 */
.L_x_106:
        /* <DEDUP_REMOVED lines=10> */
.L_x_109:
[----:B------:R-:W-:Y:S05]  /*3f10*/  BSYNC B1 ;  /* 0x0000000000017941 */ /* 0x000fea0003800000 */
.L_x_108:
        /* <DEDUP_REMOVED lines=9> */
.L_x_111:
[----:B------:R-:W-:Y:S05]  /*3fb0*/  BSYNC B1 ;  /* 0x0000000000017941 */ /* 0x000fea0003800000 */
.L_x_110:
        /* <DEDUP_REMOVED lines=9> */
.L_x_113:
[----:B------:R-:W-:Y:S05]  /*4050*/  BSYNC B1 ;  /* 0x0000000000017941 */ /* 0x000fea0003800000 */
.L_x_112:
        /* <DEDUP_REMOVED lines=10> */
.L_x_115:
[----:B------:R-:W-:Y:S05]  /*4100*/  BSYNC B1 ;  /* 0x0000000000017941 */ /* 0x000fea0003800000 */
.L_x_114:
        /* <DEDUP_REMOVED lines=10> */
.L_x_117:
[----:B------:R-:W-:Y:S05]  /*41b0*/  BSYNC B1 ;  /* 0x0000000000017941 */ /* 0x000fea0003800000 */
.L_x_116:
        /* <DEDUP_REMOVED lines=9> */
.L_x_119:
[----:B------:R-:W-:Y:S05]  /*4250*/  BSYNC B1 ;  /* 0x0000000000017941 */ /* 0x000fea0003800000 */
.L_x_118:
        /* <DEDUP_REMOVED lines=9> */
.L_x_121:
[----:B------:R-:W-:Y:S05]  /*42f0*/  BSYNC B1 ;  /* 0x0000000000017941 */ /* 0x000fea0003800000 */
.L_x_120:
        /* <DEDUP_REMOVED lines=10> */
.L_x_123:
[----:B------:R-:W-:Y:S05]  /*43a0*/  BSYNC B1 ;  /* 0x0000000000017941 */ /* 0x000fea0003800000 */
.L_x_122:
        /* <DEDUP_REMOVED lines=10> */
.L_x_125:
[----:B------:R-:W-:Y:S05]  /*4450*/  BSYNC B1 ;  /* 0x0000000000017941 */ /* 0x000fea0003800000 */
.L_x_124:
        /* <DEDUP_REMOVED lines=9> */
.L_x_127:
[----:B------:R-:W-:Y:S05]  /*44f0*/  BSYNC B1 ;  /* 0x0000000000017941 */ /* 0x000fea0003800000 */
.L_x_126:
        /* <DEDUP_REMOVED lines=9> */
.L_x_129:
[----:B------:R-:W-:Y:S05]  /*4590*/  BSYNC B1 ;  /* 0x0000000000017941 */ /* 0x000fea0003800000 */
.L_x_128:
        /* <DEDUP_REMOVED lines=10> */
.L_x_131:
[----:B------:R-:W-:Y:S05]  /*4640*/  BSYNC B1 ;  /* 0x0000000000017941 */ /* 0x000fea0003800000 */
.L_x_130:
        /* <DEDUP_REMOVED lines=10> */
.L_x_133:
[----:B------:R-:W-:Y:S05]  /*46f0*/  BSYNC B1 ;  /* 0x0000000000017941 */ /* 0x000fea0003800000 */
.L_x_132:
        /* <DEDUP_REMOVED lines=9> */
.L_x_135:
[----:B------:R-:W-:Y:S05]  /*4790*/  BSYNC B1 ;  /* 0x0000000000017941 */ /* 0x000fea0003800000 */
.L_x_134:
        /* <DEDUP_REMOVED lines=9> */
.L_x_137:
[----:B------:R-:W-:Y:S05]  /*4830*/  BSYNC B1 ;  /* 0x0000000000017941 */ /* 0x000fea0003800000 */
.L_x_136:
        /* <DEDUP_REMOVED lines=10> */
.L_x_139:
[----:B------:R-:W-:Y:S05]  /*48e0*/  BSYNC B1 ;  /* 0x0000000000017941 */ /* 0x000fea0003800000 */
.L_x_138:
        /* <DEDUP_REMOVED lines=10> */
.L_x_141:
[----:B------:R-:W-:Y:S05]  /*4990*/  BSYNC B1 ;  /* 0x0000000000017941 */ /* 0x000fea0003800000 */
.L_x_140:
        /* <DEDUP_REMOVED lines=9> */
.L_x_143:
[----:B------:R-:W-:Y:S05]  /*4a30*/  BSYNC B1 ;  /* 0x0000000000017941 */ /* 0x000fea0003800000 */
.L_x_142:
        /* <DEDUP_REMOVED lines=9> */
.L_x_145:
[----:B------:R-:W-:Y:S05]  /*4ad0*/  BSYNC B1 ;  /* 0x0000000000017941 */ /* 0x000fea0003800000 */
.L_x_144:
        /* <DEDUP_REMOVED lines=10> */
.L_x_147:
[----:B------:R-:W-:Y:S05]  /*4b80*/  BSYNC B1 ;  /* 0x0000000000017941 */ /* 0x000fea0003800000 */
.L_x_146:
        /* <DEDUP_REMOVED lines=10> */
.L_x_149:
[----:B------:R-:W-:Y:S05]  /*4c30*/  BSYNC B1 ;  /* 0x0000000000017941 */ /* 0x000fea0003800000 */
.L_x_148:
        /* <DEDUP_REMOVED lines=9> */
.L_x_151:
[----:B------:R-:W-:Y:S05]  /*4cd0*/  BSYNC B1 ;  /* 0x0000000000017941 */ /* 0x000fea0003800000 */
.L_x_150:
        /* <DEDUP_REMOVED lines=9> */
.L_x_153:
[----:B------:R-:W-:Y:S05]  /*4d70*/  BSYNC B1 ;  /* 0x0000000000017941 */ /* 0x000fea0003800000 */
.L_x_152:
        /* <DEDUP_REMOVED lines=10> */
.L_x_155:
[----:B------:R-:W-:Y:S05]  /*4e20*/  BSYNC B1 ;  /* 0x0000000000017941 */ /* 0x000fea0003800000 */
.L_x_154:
        /* <DEDUP_REMOVED lines=10> */
.L_x_157:
[----:B------:R-:W-:Y:S05]  /*4ed0*/  BSYNC B1 ;  /* 0x0000000000017941 */ /* 0x000fea0003800000 */
.L_x_156:
        /* <DEDUP_REMOVED lines=9> */
.L_x_159:
[----:B------:R-:W-:Y:S05]  /*4f70*/  BSYNC B1 ;  /* 0x0000000000017941 */ /* 0x000fea0003800000 */
.L_x_158:
        /* <DEDUP_REMOVED lines=9> */
.L_x_161:
[----:B------:R-:W-:Y:S05]  /*5010*/  BSYNC B1 ;  /* 0x0000000000017941 */ /* 0x000fea0003800000 */
.L_x_160:
        /* <DEDUP_REMOVED lines=10> */
.L_x_163:
[----:B------:R-:W-:Y:S05]  /*50c0*/  BSYNC B1 ;  /* 0x0000000000017941 */ /* 0x000fea0003800000 */
.L_x_162:
        /* <DEDUP_REMOVED lines=10> */
.L_x_165:
[----:B------:R-:W-:Y:S05]  /*5170*/  BSYNC B1 ;  /* 0x0000000000017941 */ /* 0x000fea0003800000 */
.L_x_164:
        /* <DEDUP_REMOVED lines=9> */
.L_x_167:
[----:B------:R-:W-:Y:S05]  /*5210*/  BSYNC B1 ;  /* 0x0000000000017941 */ /* 0x000fea0003800000 */
.L_x_166:
        /* <DEDUP_REMOVED lines=9> */
.L_x_169:
[----:B------:R-:W-:Y:S05]  /*52b0*/  BSYNC B1 ;  /* 0x0000000000017941 */ /* 0x000fea0003800000 */
.L_x_168:
        /* <DEDUP_REMOVED lines=10> */
.L_x_171:
[----:B------:R-:W-:Y:S05]  /*5360*/  BSYNC B1 ;  /* 0x0000000000017941 */ /* 0x000fea0003800000 */
.L_x_170:
        /* <DEDUP_REMOVED lines=10> */
.L_x_173:
[----:B------:R-:W-:Y:S05]  /*5410*/  BSYNC B1 ;  /* 0x0000000000017941 */ /* 0x000fea0003800000 */
.L_x_172:
        /* <DEDUP_REMOVED lines=9> */
.L_x_175:
[----:B------:R-:W-:Y:S05]  /*54b0*/  BSYNC B1 ;  /* 0x0000000000017941 */ /* 0x000fea0003800000 */
.L_x_174:
        /* <DEDUP_REMOVED lines=9> */
.L_x_177:
[----:B------:R-:W-:Y:S05]  /*5550*/  BSYNC B1 ;  /* 0x0000000000017941 */ /* 0x000fea0003800000 */
.L_x_176:
        /* <DEDUP_REMOVED lines=10> */
.L_x_179:
[----:B------:R-:W-:Y:S05]  /*5600*/  BSYNC B1 ;  /* 0x0000000000017941 */ /* 0x000fea0003800000 */
.L_x_178:
        /* <DEDUP_REMOVED lines=10> */
.L_x_181:
[----:B------:R-:W-:Y:S05]  /*56b0*/  BSYNC B1 ;  /* 0x0000000000017941 */ /* 0x000fea0003800000 */
.L_x_180:
        /* <DEDUP_REMOVED lines=9> */
.L_x_183:
[----:B------:R-:W-:Y:S05]  /*5750*/  BSYNC B1 ;  /* 0x0000000000017941 */ /* 0x000fea0003800000 */
.L_x_182:
        /* <DEDUP_REMOVED lines=9> */
.L_x_185:
[----:B------:R-:W-:Y:S05]  /*57f0*/  BSYNC B1 ;  /* 0x0000000000017941 */ /* 0x000fea0003800000 */
.L_x_184:
        /* <DEDUP_REMOVED lines=10> */
.L_x_187:
[----:B------:R-:W-:Y:S05]  /*58a0*/  BSYNC B1 ;  /* 0x0000000000017941 */ /* 0x000fea0003800000 */
.L_x_186:
        /* <DEDUP_REMOVED lines=10> */
.L_x_189:
[----:B------:R-:W-:Y:S05]  /*5950*/  BSYNC B1 ;  /* 0x0000000000017941 */ /* 0x000fea0003800000 */
.L_x_188:
        /* <DEDUP_REMOVED lines=9> */
.L_x_191:
[----:B------:R-:W-:Y:S05]  /*59f0*/  BSYNC B1 ;  /* 0x0000000000017941 */ /* 0x000fea0003800000 */
.L_x_190:
        /* <DEDUP_REMOVED lines=9> */
.L_x_193:
[----:B------:R-:W-:Y:S05]  /*5a90*/  BSYNC B1 ;  /* 0x0000000000017941 */ /* 0x000fea0003800000 */
.L_x_192:
        /* <DEDUP_REMOVED lines=10> */
.L_x_195:
[----:B------:R-:W-:Y:S05]  /*5b40*/  BSYNC B1 ;  /* 0x0000000000017941 */ /* 0x000fea0003800000 */
.L_x_194:
        /* <DEDUP_REMOVED lines=10> */
.L_x_197:
[----:B------:R-:W-:Y:S05]  /*5bf0*/  BSYNC B1 ;  /* 0x0000000000017941 */ /* 0x000fea0003800000 */
.L_x_196:
        /* <DEDUP_REMOVED lines=9> */
.L_x_199:
[----:B------:R-:W-:Y:S05]  /*5c90*/  BSYNC B1 ;  /* 0x0000000000017941 */ /* 0x000fea0003800000 */
.L_x_198:
        /* <DEDUP_REMOVED lines=9> */
.L_x_201:
[----:B------:R-:W-:Y:S05]  /*5d30*/  BSYNC B1 ;  /* 0x0000000000017941 */ /* 0x000fea0003800000 */
.L_x_200:
        /* <DEDUP_REMOVED lines=10> */
.L_x_203:
[----:B------:R-:W-:Y:S05]  /*5de0*/  BSYNC B1 ;  /* 0x0000000000017941 */ /* 0x000fea0003800000 */
.L_x_202:
        /* <DEDUP_REMOVED lines=10> */
.L_x_205:
[----:B------:R-:W-:Y:S05]  /*5e90*/  BSYNC B1 ;  /* 0x0000000000017941 */ /* 0x000fea0003800000 */
.L_x_204:
        /* <DEDUP_REMOVED lines=9> */
.L_x_207:
[----:B------:R-:W-:Y:S05]  /*5f30*/  BSYNC B1 ;  /* 0x0000000000017941 */ /* 0x000fea0003800000 */
.L_x_206:
        /* <DEDUP_REMOVED lines=9> */
.L_x_209:
[----:B------:R-:W-:Y:S05]  /*5fd0*/  BSYNC B1 ;  /* 0x0000000000017941 */ /* 0x000fea0003800000 */
.L_x_208:
        /* <DEDUP_REMOVED lines=10> */
.L_x_211:
[----:B------:R-:W-:Y:S05]  /*6080*/  BSYNC B1 ;  /* 0x0000000000017941 */ /* 0x000fea0003800000 */
.L_x_210:
        /* <DEDUP_REMOVED lines=10> */
.L_x_213:
[----:B------:R-:W-:Y:S05]  /*6130*/  BSYNC B1 ;  /* 0x0000000000017941 */ /* 0x000fea0003800000 */
.L_x_212:
        /* <DEDUP_REMOVED lines=9> */
.L_x_215:
[----:B------:R-:W-:Y:S05]  /*61d0*/  BSYNC B1 ;  /* 0x0000000000017941 */ /* 0x000fea0003800000 */
.L_x_214:
        /* <DEDUP_REMOVED lines=9> */
.L_x_217:
[----:B------:R-:W-:Y:S05]  /*6270*/  BSYNC B1 ;  /* 0x0000000000017941 */ /* 0x000fea0003800000 */
.L_x_216:
        /* <DEDUP_REMOVED lines=10> */
.L_x_219:
[----:B------:R-:W-:Y:S05]  /*6320*/  BSYNC B1 ;  /* 0x0000000000017941 */ /* 0x000fea0003800000 */
.L_x_218:
        /* <DEDUP_REMOVED lines=10> */
.L_x_221:
[----:B------:R-:W-:Y:S05]  /*63d0*/  BSYNC B1 ;  /* 0x0000000000017941 */ /* 0x000fea0003800000 */
.L_x_220:
        /* <DEDUP_REMOVED lines=9> */
.L_x_223:
[----:B------:R-:W-:Y:S05]  /*6470*/  BSYNC B1 ;  /* 0x0000000000017941 */ /* 0x000fea0003800000 */
.L_x_222:
        /* <DEDUP_REMOVED lines=9> */
.L_x_225:
[----:B------:R-:W-:Y:S05]  /*6510*/  BSYNC B1 ;  /* 0x0000000000017941 */ /* 0x000fea0003800000 */
.L_x_224:
        /* <DEDUP_REMOVED lines=10> */
.L_x_227:
[----:B------:R-:W-:Y:S05]  /*65c0*/  BSYNC B1 ;  /* 0x0000000000017941 */ /* 0x000fea0003800000 */
.L_x_226:
        /* <DEDUP_REMOVED lines=10> */
.L_x_229:
[----:B------:R-:W-:Y:S05]  /*6670*/  BSYNC B1 ;  /* 0x0000000000017941 */ /* 0x000fea0003800000 */
.L_x_228:
        /* <DEDUP_REMOVED lines=9> */
.L_x_231:
[----:B------:R-:W-:Y:S05]  /*6710*/  BSYNC B1 ;  /* 0x0000000000017941 */ /* 0x000fea0003800000 */
.L_x_230:
        /* <DEDUP_REMOVED lines=9> */
.L_x_233:
[----:B------:R-:W-:Y:S05]  /*67b0*/  BSYNC B1 ;  /* 0x0000000000017941 */ /* 0x000fea0003800000 */
.L_x_232:
        /* <DEDUP_REMOVED lines=10> */
.L_x_235:
[----:B------:R-:W-:Y:S05]  /*6860*/  BSYNC B1 ;  /* 0x0000000000017941 */ /* 0x000fea0003800000 */
.L_x_234:
        /* <DEDUP_REMOVED lines=10> */
.L_x_237:
[----:B------:R-:W-:Y:S05]  /*6910*/  BSYNC B1 ;  /* 0x0000000000017941 */ /* 0x000fea0003800000 */
.L_x_236:
        /* <DEDUP_REMOVED lines=9> */
.L_x_239:
[----:B------:R-:W-:Y:S05]  /*69b0*/  BSYNC B1 ;  /* 0x0000000000017941 */ /* 0x000fea0003800000 */
.L_x_238:
        /* <DEDUP_REMOVED lines=9> */
.L_x_241:
[----:B------:R-:W-:Y:S05]  /*6a50*/  BSYNC B1 ;  /* 0x0000000000017941 */ /* 0x000fea0003800000 */
.L_x_240:
        /* <DEDUP_REMOVED lines=10> */
.L_x_243:
[----:B------:R-:W-:Y:S05]  /*6b00*/  BSYNC B1 ;  /* 0x0000000000017941 */ /* 0x000fea0003800000 */
.L_x_242:
        /* <DEDUP_REMOVED lines=10> */
.L_x_245:
[----:B------:R-:W-:Y:S05]  /*6bb0*/  BSYNC B1 ;  /* 0x0000000000017941 */ /* 0x000fea0003800000 */
.L_x_244:
        /* <DEDUP_REMOVED lines=9> */
.L_x_247:
[----:B------:R-:W-:Y:S05]  /*6c50*/  BSYNC B1 ;  /* 0x0000000000017941 */ /* 0x000fea0003800000 */
.L_x_246:
        /* <DEDUP_REMOVED lines=9> */
.L_x_249:
[----:B------:R-:W-:Y:S05]  /*6cf0*/  BSYNC B1 ;  /* 0x0000000000017941 */ /* 0x000fea0003800000 */
.L_x_248:
        /* <DEDUP_REMOVED lines=10> */
.L_x_251:
[----:B------:R-:W-:Y:S05]  /*6da0*/  BSYNC B1 ;  /* 0x0000000000017941 */ /* 0x000fea0003800000 */
.L_x_250:
        /* <DEDUP_REMOVED lines=10> */
.L_x_253:
[----:B------:R-:W-:Y:S05]  /*6e50*/  BSYNC B1 ;  /* 0x0000000000017941 */ /* 0x000fea0003800000 */
.L_x_252:
        /* <DEDUP_REMOVED lines=9> */
.L_x_255:
[----:B------:R-:W-:Y:S05]  /*6ef0*/  BSYNC B1 ;  /* 0x0000000000017941 */ /* 0x000fea0003800000 */
.L_x_254:
        /* <DEDUP_REMOVED lines=9> */
.L_x_257:
[----:B------:R-:W-:Y:S05]  /*6f90*/  BSYNC B1 ;  /* 0x0000000000017941 */ /* 0x000fea0003800000 */
.L_x_256:
        /* <DEDUP_REMOVED lines=10> */
.L_x_259:
[----:B------:R-:W-:Y:S05]  /*7040*/  BSYNC B1 ;  /* 0x0000000000017941 */ /* 0x000fea0003800000 */
.L_x_258:
        /* <DEDUP_REMOVED lines=10> */
.L_x_261:
[----:B------:R-:W-:Y:S05]  /*70f0*/  BSYNC B1 ;  /* 0x0000000000017941 */ /* 0x000fea0003800000 */
.L_x_260:
        /* <DEDUP_REMOVED lines=9> */
.L_x_263:
[----:B------:R-:W-:Y:S05]  /*7190*/  BSYNC B1 ;  /* 0x0000000000017941 */ /* 0x000fea0003800000 */
.L_x_262:
        /* <DEDUP_REMOVED lines=9> */
.L_x_265:
[----:B------:R-:W-:Y:S05]  /*7230*/  BSYNC B1 ;  /* 0x0000000000017941 */ /* 0x000fea0003800000 */
.L_x_264:
        /* <DEDUP_REMOVED lines=10> */
.L_x_267:
[----:B------:R-:W-:Y:S05]  /*72e0*/  BSYNC B1 ;  /* 0x0000000000017941 */ /* 0x000fea0003800000 */
.L_x_266:
        /* <DEDUP_REMOVED lines=10> */
.L_x_269:
[----:B------:R-:W-:Y:S05]  /*7390*/  BSYNC B1 ;  /* 0x0000000000017941 */ /* 0x000fea0003800000 */
.L_x_268:
        /* <DEDUP_REMOVED lines=9> */
.L_x_271:
[----:B------:R-:W-:Y:S05]  /*7430*/  BSYNC B1 ;  /* 0x0000000000017941 */ /* 0x000fea0003800000 */
.L_x_270:
        /* <DEDUP_REMOVED lines=9> */
.L_x_273:
[----:B------:R-:W-:Y:S05]  /*74d0*/  BSYNC B1 ;  /* 0x0000000000017941 */ /* 0x000fea0003800000 */
.L_x_272:
        /* <DEDUP_REMOVED lines=10> */
.L_x_275:
[----:B------:R-:W-:Y:S05]  /*7580*/  BSYNC B1 ;  /* 0x0000000000017941 */ /* 0x000fea0003800000 */
.L_x_274:
        /* <DEDUP_REMOVED lines=10> */
.L_x_277:
[----:B------:R-:W-:Y:S05]  /*7630*/  BSYNC B1 ;  /* 0x0000000000017941 */ /* 0x000fea0003800000 */
.L_x_276:
[----:B01--45:R-:W-:Y:S01]  /*7640*/  IMAD.U32 R6, R152, 0x10000, RZ ;  /* 0x0001000098067824 */ /* 0x033fe200078e00ff */
        /* <DEDUP_REMOVED lines=8> */
.L_x_279:
[----:B------:R-:W-:Y:S05]  /*76d0*/  BSYNC B1 ;  /* 0x0000000000017941 */ /* 0x000fea0003800000 */
.L_x_278:
[----:B0-2--5:R-:W-:Y:S01]  /*76e0*/  IMAD.U32 R4, R152, 0x10000, RZ ;  /* 0x0001000098047824 */ /* 0x025fe200078e00ff */
[----:B------:R-:W-:Y:S01]  /*76f0*/  ISETP.GT.AND P0, PT, R0, 0x8, P0 ;  /* 0x000000080000780c */ /* 0x000fe20000704270 */
[----:B------:R-:W-:Y:S01]  /*7700*/  @P1 IMAD.MOV.U32 R5, RZ, RZ, R11 ;  /* 0x000000ffff051224 */ /* 0x000fe200078e000b */
[----:B------:R-:W-:Y:S01]  /*7710*/  BSSY B1, `(.L_x_280) ;  /* 0x0000008000017945 */ /* 0x000fe20003800000 */
[----:B------:R-:W-:Y:S01]  /*7720*/  FMUL R3, R4, R155 ;  /* 0x0000009b04037220 */ /* 0x000fe20000400000 */
[----:B------:R-:W-:-:S03]  /*7730*/  @P1 IMAD.MOV.U32 R4, RZ, RZ, R10 ;  /* 0x000000ffff041224 */ /* 0x000fc600078e000a */
[----:B------:R-:W-:-:S05]  /*7740*/  FFMA R3, R150, R154, R3 ;  /* 0x0000009a96037223 */ /* 0x000fca0000000003 */
[----:B------:R-:W-:-:S05]  /*7750*/  F2FP.BF16.F32.PACK_AB R3, RZ, R3 ;  /* 0x00000003ff03723e */ /* 0x000fca00000010ff */
[----:B------:R0:W-:Y:S01]  /*7760*/  @P1 STG.E.U16 desc[UR36][R4.64+0x1f0], R3 ;  /* 0x0001f00304001986 */ /* 0x0001e2000c101524 */
[----:B------:R-:W-:Y:S05]  /*7770*/  @!P0 BRA `(.L_x_281) ;  /* 0x0000000000048947 */ /* 0x000fea0003800000 */
[----:B------:R2:W5:Y:S02]  /*7780*/  LDG.E.LTC128B.U16 R152, desc[UR36][R8.64+0x1f2] ;  /* 0x0001f22408987981 */ /* 0x000564000c1e1520 */
.L_x_281:
[----:B------:R-:W-:Y:S05]  /*7790*/  BSYNC B1 ;  /* 0x0000000000017941 */ /* 0x000fea0003800000 */
.L_x_280:
[----:B------:R-:W-:Y:S05]  /*77a0*/  @!P0 BRA `(.L_x_282) ;  /* 0x0000002400308947 */ /* 0x000fea0003800000 */
[----:B-----5:R-:W-:-:S04]  /*77b0*/  IMAD.U32 R152, R152, 0x10000, RZ ;  /* 0x0001000098987824 */ /* 0x020fc800078e00ff */
[----:B------:R-:W-:-:S04]  /*77c0*/  FMUL R152, R152, R155 ;  /* 0x0000009b98987220 */ /* 0x000fc80000400000 */
[----:B------:R-:W-:-:S05]  /*77d0*/  FFMA R152, R151, R154, R152 ;  /* 0x0000009a97987223 */ /* 0x000fca0000000098 */
[----:B------:R-:W-:-:S05]  /*77e0*/  F2FP.BF16.F32.PACK_AB R152, RZ, R152 ;  /* 0x00000098ff98723e */ /* 0x000fca00000010ff */
[----:B------:R4:W-:Y:S01]  /*77f0*/  STG.E.U16 desc[UR36][R10.64+0x1f2], R152 ;  /* 0x0001f2980a007986 */ /* 0x0009e2000c101524 */
[----:B------:R-:W-:Y:S05]  /*7800*/  BRA `(.L_x_282) ;  /* 0x0000002400187947 */ /* 0x000fea0003800000 */
.L_x_29:
[----:B------:R-:W-:Y:S01]  /*7810*/  ISETP.GT.AND P0, PT, R3, 0x1, PT ;  /* 0x000000010300780c */ /* 0x000fe20003f04270 */
[----:B------:R-:W-:Y:S01]  /*7820*/  ULDC.64 UR4, c[0x0][0x5c0] ;  /* 0x0001700000047ab9 */ /* 0x000fe20000000a00 */
[-C--:B------:R-:W-:Y:S01]  /*7830*/  FMUL R24, R24, R154.reuse ;  /* 0x0000009a18187220 */ /* 0x080fe20000400000 */
[-C--:B------:R-:W-:Y:S01]  /*7840*/  FMUL R25, R25, R154.reuse ;  /* 0x0000009a19197220 */ /* 0x080fe20000400000 */
[----:B------:R-:W-:Y:S01]  /*7850*/  ISETP.GT.AND P3, PT, R0, RZ, P0 ;  /* 0x000000ff0000720c */ /* 0x000fe20000764270 */
[-C--:B------:R-:W-:Y:S01]  /*7860*/  FMUL R26, R26, R154.reuse ;  /* 0x0000009a1a1a7220 */ /* 0x080fe20000400000 */
[----:B------:R-:W-:Y:S01]  /*7870*/  LEA R4, P4, R160, UR4, 0x1 ;  /* 0x00000004a0047c11 */ /* 0x000fe2000f8808ff */
[----:B------:R-:W-:Y:S01]  /*7880*/  FMUL R27, R27, R154 ;  /* 0x0000009a1b1b7220 */ /* 0x000fe20000400000 */
[----:B------:R-:W-:Y:S01]  /*7890*/  F2FP.BF16.F32.PACK_AB R24, RZ, R24 ;  /* 0x00000018ff18723e */ /* 0x000fe200000010ff */
[-C--:B------:R-:W-:Y:S01]  /*78a0*/  FMUL R28, R28, R154.reuse ;  /* 0x0000009a1c1c7220 */ /* 0x080fe20000400000 */
[----:B------:R-:W-:Y:S01]  /*78b0*/  LEA.HI.X R5, R160, UR5, R169, 0x1, P4 ;  /* 0x00000005a0057c11 */ /* 0x000fe2000a0f0ca9 */
[-C--:B------:R-:W-:Y:S01]  /*78c0*/  FMUL R29, R29, R154.reuse ;  /* 0x0000009a1d1d7220 */ /* 0x080fe20000400000 */
[----:B------:R-:W-:Y:S01]  /*78d0*/  F2FP.BF16.F32.PACK_AB R25, RZ, R25 ;  /* 0x00000019ff19723e */ /* 0x000fe200000010ff */
[-C--:B------:R-:W-:Y:S01]  /*78e0*/  FMUL R30, R30, R154.reuse ;  /* 0x0000009a1e1e7220 */ /* 0x080fe20000400000 */
[----:B------:R-:W-:Y:S01]  /*78f0*/  SHF.L.U64.HI R11, R10, 0x4, R11 ;  /* 0x000000040a0b7819 */ /* 0x000fe2000001020b */
[----:B------:R-:W-:Y:S01]  /*7900*/  @P1 STG.E.U16 desc[UR36][R4.64], R24 ;  /* 0x0000001804001986 */ /* 0x000fe2000c101524 */
[----:B------:R-:W-:Y:S01]  /*7910*/  ISETP.GT.AND P1, PT, R3, 0x8, PT ;  /* 0x000000080300780c */ /* 0x000fe20003f24270 */
[----:B------:R-:W-:Y:S01]  /*7920*/  FMUL R31, R31, R154 ;  /* 0x0000009a1f1f7220 */ /* 0x000fe20000400000 */
[----:B------:R-:W-:Y:S01]  /*7930*/  ISETP.GT.AND P4, PT, R0, 0x8, P0 ;  /* 0x000000080000780c */ /* 0x000fe20000784270 */
[----:B------:R-:W-:Y:S01]  /*7940*/  @P3 STG.E.U16 desc[UR36][R4.64+0x2], R25 ;  /* 0x0000021904003986 */ /* 0x000fe2000c101524 */
[----:B------:R-:W-:Y:S01]  /*7950*/  LEA R6, P3, R10, R4, 0x4 ;  /* 0x000000040a067211 */ /* 0x000fe200078620ff */
[-C--:B------:R-:W-:Y:S01]  /*7960*/  FMUL R32, R32, R154.reuse ;  /* 0x0000009a20207220 */ /* 0x080fe20000400000 */
[C---:B------:R-:W-:Y:S01]  /*7970*/  ISETP.GT.AND P2, PT, R0.reuse, 0x8, P2 ;  /* 0x000000080000780c */ /* 0x040fe20001744270 */
[-C--:B------:R-:W-:Y:S01]  /*7980*/  FMUL R33, R33, R154.reuse ;  /* 0x0000009a21217220 */ /* 0x080fe20000400000 */
[----:B------:R-:W-:Y:S01]  /*7990*/  ISETP.GT.AND P0, PT, R3, 0x9, PT ;  /* 0x000000090300780c */ /* 0x000fe20003f04270 */
[----:B------:R-:W-:Y:S01]  /*79a0*/  IMAD.X R7, R11, 0x1, R5, P3 ;  /* 0x000000010b077824 */ /* 0x000fe200018e0605 */
[----:B------:R-:W-:Y:S01]  /*79b0*/  ISETP.GT.AND P5, PT, R0, RZ, P1 ;  /* 0x000000ff0000720c */ /* 0x000fe20000fa4270 */
[-C--:B------:R-:W-:Y:S01]  /*79c0*/  FMUL R34, R34, R154.reuse ;  /* 0x0000009a22227220 */ /* 0x080fe20000400000 */
[----:B------:R-:W-:Y:S01]  /*79d0*/  ISETP.GT.AND P3, PT, R0, RZ, P0 ;  /* 0x000000ff0000720c */ /* 0x000fe20000764270 */
[----:B------:R-:W-:Y:S01]  /*79e0*/  FMUL R35, R35, R154 ;  /* 0x0000009a23237220 */ /* 0x000fe20000400000 */
[----:B------:R-:W-:Y:S01]  /*79f0*/  F2FP.BF16.F32.PACK_AB R26, RZ, R26 ;  /* 0x0000001aff1a723e */ /* 0x000fe200000010ff */
[-C--:B------:R-:W-:Y:S01]  /*7a00*/  FMUL R36, R36, R154.reuse ;  /* 0x0000009a24247220 */ /* 0x080fe20000400000 */
[----:B------:R-:W-:Y:S01]  /*7a10*/  F2FP.BF16.F32.PACK_AB R27, RZ, R27 ;  /* 0x0000001bff1b723e */ /* 0x000fe200000010ff */
[----:B------:R-:W-:Y:S01]  /*7a20*/  FMUL R37, R37, R154 ;  /* 0x0000009a25257220 */ /* 0x000fe20000400000 */
[----:B------:R-:W-:Y:S01]  /*7a30*/  F2FP.BF16.F32.PACK_AB R28, RZ, R28 ;  /* 0x0000001cff1c723e */ /* 0x000fe200000010ff */
[----:B------:R-:W-:Y:S01]  /*7a40*/  @P2 STG.E.U16 desc[UR36][R6.64], R26 ;  /* 0x0000001a06002986 */ /* 0x000fe2000c101524 */
[----:B------:R-:W-:Y:S01]  /*7a50*/  F2FP.BF16.F32.PACK_AB R29, RZ, R29 ;  /* 0x0000001dff1d723e */ /* 0x000fe200000010ff */
[-C--:B------:R-:W-:Y:S01]  /*7a60*/  FMUL R38, R38, R154.reuse ;  /* 0x0000009a26267220 */ /* 0x080fe20000400000 */
[C---:B------:R-:W-:Y:S01]  /*7a70*/  ISETP.GT.AND P2, PT, R0.reuse, 0x8, P1 ;  /* 0x000000080000780c */ /* 0x040fe20000f44270 */
[----:B------:R-:W-:Y:S01]  /*7a80*/  @P4 STG.E.U16 desc[UR36][R6.64+0x2], R27 ;  /* 0x0000021b06004986 */ /* 0x000fe2000c101524 */
[----:B------:R-:W-:Y:S01]  /*7a90*/  ISETP.GT.AND P1, PT, R3, 0x10, PT ;  /* 0x000000100300780c */ /* 0x000fe20003f24270 */
[----:B------:R-:W-:Y:S01]  /*7aa0*/  FMUL R39, R39, R154 ;  /* 0x0000009a27277220 */ /* 0x000fe20000400000 */
[----:B------:R-:W-:Y:S01]  /*7ab0*/  F2FP.BF16.F32.PACK_AB R30, RZ, R30 ;  /* 0x0000001eff1e723e */ /* 0x000fe200000010ff */
[----:B------:R-:W-:Y:S01]  /*7ac0*/  @P5 STG.E.U16 desc[UR36][R4.64+0x10], R28 ;  /* 0x0000101c04005986 */ /* 0x000fe2000c101524 */
[----:B------:R-:W-:Y:S01]  /*7ad0*/  ISETP.GT.AND P4, PT, R0, RZ, P1 ;  /* 0x000000ff0000720c */ /* 0x000fe20000f84270 */
[-C--:B------:R-:W-:Y:S01]  /*7ae0*/  FMUL R40, R40, R154.reuse ;  /* 0x0000009a28287220 */ /* 0x080fe20000400000 */
[----:B------:R-:W-:Y:S01]  /*7af0*/  F2FP.BF16.F32.PACK_AB R31, RZ, R31 ;  /* 0x0000001fff1f723e */ /* 0x000fe200000010ff */
[----:B------:R-:W-:Y:S01]  /*7b00*/  @P3 STG.E.U16 desc[UR36][R4.64+0x12], R29 ;  /* 0x0000121d04003986 */ /* 0x000fe2000c101524 */
[----:B------:R-:W-:Y:S01]  /*7b10*/  ISETP.GT.AND P3, PT, R0, 0x8, P0 ;  /* 0x000000080000780c */ /* 0x000fe20000764270 */
[----:B------:R-:W-:Y:S01]  /*7b20*/  FMUL R41, R41, R154 ;  /* 0x0000009a29297220 */ /* 0x000fe20000400000 */
[----:B------:R-:W-:Y:S01]  /*7b30*/  ISETP.GT.AND P0, PT, R3, 0x11, PT ;  /* 0x000000110300780c */ /* 0x000fe20003f04270 */
[----:B------:R-:W-:Y:S01]  /*7b40*/  @P2 STG.E.U16 desc[UR36][R6.64+0x10], R30 ;  /* 0x0000101e06002986 */ /* 0x000fe2000c101524 */
[----:B------:R-:W-:Y:S01]  /*7b50*/  F2FP.BF16.F32.PACK_AB R32, RZ, R32 ;  /* 0x00000020ff20723e */ /* 0x000fe200000010ff */
[-C--:B------:R-:W-:Y:S01]  /*7b60*/  FMUL R42, R42, R154.reuse ;  /* 0x0000009a2a2a7220 */ /* 0x080fe20000400000 */
[C---:B------:R-:W-:Y:S01]  /*7b70*/  ISETP.GT.AND P5, PT, R0.reuse, RZ, P0 ;  /* 0x000000ff0000720c */ /* 0x040fe200007a4270 */
[-C--:B------:R-:W-:Y:S01]  /*7b80*/  FMUL R43, R43, R154.reuse ;  /* 0x0000009a2b2b7220 */ /* 0x080fe20000400000 */
[----:B------:R-:W-:Y:S01]  /*7b90*/  ISETP.GT.AND P2, PT, R0, 0x8, P1 ;  /* 0x000000080000780c */ /* 0x000fe20000f44270 */
[-C--:B------:R-:W-:Y:S01]  /*7ba0*/  FMUL R44, R44, R154.reuse ;  /* 0x0000009a2c2c7220 */ /* 0x080fe20000400000 */
[----:B------:R-:W-:Y:S01]  /*7bb0*/  ISETP.GT.AND P1, PT, R3, 0x18, PT ;  /* 0x000000180300780c */ /* 0x000fe20003f24270 */
[-C--:B------:R-:W-:Y:S01]  /*7bc0*/  FMUL R45, R45, R154.reuse ;  /* 0x0000009a2d2d7220 */ /* 0x080fe20000400000 */
[----:B------:R-:W-:Y:S01]  /*7bd0*/  F2FP.BF16.F32.PACK_AB R33, RZ, R33 ;  /* 0x00000021ff21723e */ /* 0x000fe200000010ff */
[----:B------:R-:W-:Y:S01]  /*7be0*/  @P3 STG.E.U16 desc[UR36][R6.64+0x12], R31 ;  /* 0x0000121f06003986 */ /* 0x000fe2000c101524 */
[----:B------:R-:W-:Y:S01]  /*7bf0*/  ISETP.GT.AND P3, PT, R0, 0x8, P0 ;  /* 0x000000080000780c */ /* 0x000fe20000764270 */
[-C--:B------:R-:W-:Y:S01]  /*7c00*/  FMUL R46, R46, R154.reuse ;  /* 0x0000009a2e2e7220 */ /* 0x080fe20000400000 */
[----:B------:R-:W-:Y:S01]  /*7c10*/  ISETP.GT.AND P0, PT, R3, 0x19, PT ;  /* 0x000000190300780c */ /* 0x000fe20003f04270 */
[----:B------:R-:W-:Y:S01]  /*7c20*/  @P4 STG.E.U16 desc[UR36][R4.64+0x20], R32 ;  /* 0x0000202004004986 */ /* 0x000fe2000c101524 */
[C---:B------:R-:W-:Y:S01]  /*7c30*/  ISETP.GT.AND P4, PT, R0.reuse, RZ, P1 ;  /* 0x000000ff0000720c */ /* 0x040fe20000f84270 */
[----:B------:R-:W-:Y:S01]  /*7c40*/  FMUL R47, R47, R154 ;  /* 0x0000009a2f2f7220 */ /* 0x000fe20000400000 */
[----:B------:R-:W-:Y:S01]  /*7c50*/  F2FP.BF16.F32.PACK_AB R34, RZ, R34 ;  /* 0x00000022ff22723e */ /* 0x000fe200000010ff */
[----:B------:R-:W-:Y:S01]  /*7c60*/  @P5 STG.E.U16 desc[UR36][R4.64+0x22], R33 ;  /* 0x0000222104005986 */ /* 0x000fe2000c101524 */
[----:B------:R-:W-:Y:S01]  /*7c70*/  ISETP.GT.AND P5, PT, R0, RZ, P0 ;  /* 0x000000ff0000720c */ /* 0x000fe200007a4270 */
[----:B------:R-:W-:Y:S01]  /*7c80*/  FMUL R48, R48, R154 ;  /* 0x0000009a30307220 */ /* 0x000fe20000400000 */
[----:B------:R-:W-:Y:S01]  /*7c90*/  F2FP.BF16.F32.PACK_AB R35, RZ, R35 ;  /* 0x00000023ff23723e */ /* 0x000fe200000010ff */
[----:B------:R-:W-:Y:S01]  /*7ca0*/  @P2 STG.E.U16 desc[UR36][R6.64+0x20], R34 ;  /* 0x0000202206002986 */ /* 0x000fe2000c101524 */
[----:B------:R-:W-:Y:S01]  /*7cb0*/  F2FP.BF16.F32.PACK_AB R36, RZ, R36 ;  /* 0x00000024ff24723e */ /* 0x000fe200000010ff */
[-C--:B------:R-:W-:Y:S01]  /*7cc0*/  FMUL R49, R49, R154.reuse ;  /* 0x0000009a31317220 */ /* 0x080fe20000400000 */
[----:B------:R-:W-:Y:S01]  /*7cd0*/  ISETP.GT.AND P2, PT, R0, 0x8, P1 ;  /* 0x000000080000780c */ /* 0x000fe20000f44270 */
[----:B------:R-:W-:Y:S01]  /*7ce0*/  @P3 STG.E.U16 desc[UR36][R6.64+0x22], R35 ;  /* 0x0000222306003986 */ /* 0x000fe2000c101524 */
[----:B------:R-:W-:Y:S01]  /*7cf0*/  ISETP.GT.AND P1, PT, R3, 0x20, PT ;  /* 0x000000200300780c */ /* 0x000fe20003f24270 */
[-C--:B------:R-:W-:Y:S01]  /*7d00*/  FMUL R50, R50, R154.reuse ;  /* 0x0000009a32327220 */ /* 0x080fe20000400000 */
[----:B------:R-:W-:Y:S01]  /*7d10*/  F2FP.BF16.F32.PACK_AB R37, RZ, R37 ;  /* 0x00000025ff25723e */ /* 0x000fe200000010ff */
[----:B------:R-:W-:Y:S01]  /*7d20*/  @P4 STG.E.U16 desc[UR36][R4.64+0x30], R36 ;  /* 0x0000302404004986 */ /* 0x000fe2000c101524 */
[C---:B------:R-:W-:Y:S01]  /*7d30*/  ISETP.GT.AND P3, PT, R0.reuse, 0x8, P0 ;  /* 0x000000080000780c */ /* 0x040fe20000764270 */
[-C--:B------:R-:W-:Y:S01]  /*7d40*/  FMUL R51, R51, R154.reuse ;  /* 0x0000009a33337220 */ /* 0x080fe20000400000 */
[----:B------:R-:W-:Y:S01]  /*7d50*/  ISETP.GT.AND P0, PT, R3, 0x21, PT ;  /* 0x000000210300780c */ /* 0x000fe20003f04270 */
[----:B------:R-:W-:Y:S01]  /*7d60*/  @P5 STG.E.U16 desc[UR36][R4.64+0x32], R37 ;  /* 0x0000322504005986 */ /* 0x000fe2000c101524 */
[----:B------:R-:W-:Y:S01]  /*7d70*/  ISETP.GT.AND P4, PT, R0, RZ, P1 ;  /* 0x000000ff0000720c */ /* 0x000fe20000f84270 */
[----:B------:R-:W-:Y:S01]  /*7d80*/  FMUL R52, R52, R154 ;  /* 0x0000009a34347220 */ /* 0x000fe20000400000 */
[----:B------:R-:W-:Y:S01]  /*7d90*/  F2FP.BF16.F32.PACK_AB R38, RZ, R38 ;  /* 0x00000026ff26723e */ /* 0x000fe200000010ff */
[-C--:B------:R-:W-:Y:S01]  /*7da0*/  FMUL R53, R53, R154.reuse ;  /* 0x0000009a35357220 */ /* 0x080fe20000400000 */
        /* <DEDUP_REMOVED lines=325> */
[----:B------:R-:W-:Y:S01]  /*9200*/  FMUL R151, R151, R154 ;  /* 0x0000009a97977220 */ /* 0x000fe20000400000 */
[----:B------:R-:W-:Y:S01]  /*9210*/  ISETP.GT.AND P2, PT, R0, 0x8, P1 ;  /* 0x000000080000780c */ /* 0x000fe20000f44270 */
[----:B------:R-:W-:Y:S01]  /*9220*/  @P3 STG.E.U16 desc[UR36][R6.64+0x132], R103 ;  /* 0x0001326706003986 */ /* 0x000fe2000c101524 */
[----:B------:R-:W-:-:S02]  /*9230*/  ISETP.GT.AND P1, PT, R3, 0xa8, PT ;  /* 0x000000a80300780c */ /* 0x000fc40003f24270 */
[----:B------:R-:W-:Y:S01]  /*9240*/  F2FP.BF16.F32.PACK_AB R105, RZ, R105 ;  /* 0x00000069ff69723e */ /* 0x000fe200000010ff */
[----:B------:R-:W-:Y:S01]  /*9250*/  @P4 STG.E.U16 desc[UR36][R4.64+0x140], R104 ;  /* 0x0001406804004986 */ /* 0x000fe2000c101524 */
[C---:B------:R-:W-:Y:S02]  /*9260*/  ISETP.GT.AND P3, PT, R0.reuse, 0x8, P0 ;  /* 0x000000080000780c */ /* 0x040fe40000764270 */
[----:B------:R-:W-:Y:S01]  /*9270*/  ISETP.GT.AND P0, PT, R3, 0xa9, PT ;  /* 0x000000a90300780c */ /* 0x000fe20003f04270 */
[----:B------:R-:W-:Y:S01]  /*9280*/  @P5 STG.E.U16 desc[UR36][R4.64+0x142], R105 ;  /* 0x0001426904005986 */ /* 0x000fe2000c101524 */
[C---:B------:R-:W-:Y:S02]  /*9290*/  ISETP.GT.AND P4, PT, R0.reuse, RZ, P1 ;  /* 0x000000ff0000720c */ /* 0x040fe40000f84270 */
[----:B------:R-:W-:Y:S02]  /*92a0*/  F2FP.BF16.F32.PACK_AB R106, RZ, R106 ;  /* 0x0000006aff6a723e */ /* 0x000fe400000010ff */
[----:B------:R-:W-:-:S02]  /*92b0*/  ISETP.GT.AND P5, PT, R0, RZ, P0 ;  /* 0x000000ff0000720c */ /* 0x000fc400007a4270 */
[----:B------:R-:W-:Y:S01]  /*92c0*/  F2FP.BF16.F32.PACK_AB R107, RZ, R107 ;  /* 0x0000006bff6b723e */ /* 0x000fe200000010ff */
[----:B------:R-:W-:Y:S01]  /*92d0*/  @P2 STG.E.U16 desc[UR36][R6.64+0x140], R106 ;  /* 0x0001406a06002986 */ /* 0x000fe2000c101524 */
[----:B------:R-:W-:Y:S02]  /*92e0*/  F2FP.BF16.F32.PACK_AB R108, RZ, R108 ;  /* 0x0000006cff6c723e */ /* 0x000fe400000010ff */
[C---:B------:R-:W-:Y:S01]  /*92f0*/  ISETP.GT.AND P2, PT, R0.reuse, 0x8, P1 ;  /* 0x000000080000780c */ /* 0x040fe20000f44270 */
[----:B------:R-:W-:Y:S01]  /*9300*/  @P3 STG.E.U16 desc[UR36][R6.64+0x142], R107 ;  /* 0x0001426b06003986 */ /* 0x000fe2000c101524 */
[----:B------:R-:W-:Y:S02]  /*9310*/  ISETP.GT.AND P1, PT, R3, 0xb0, PT ;  /* 0x000000b00300780c */ /* 0x000fe40003f24270 */
[----:B------:R-:W-:Y:S01]  /*9320*/  F2FP.BF16.F32.PACK_AB R109, RZ, R109 ;  /* 0x0000006dff6d723e */ /* 0x000fe200000010ff */
[----:B------:R-:W-:Y:S01]  /*9330*/  @P4 STG.E.U16 desc[UR36][R4.64+0x150], R108 ;  /* 0x0001506c04004986 */ /* 0x000fe2000c101524 */
[----:B------:R-:W-:-:S02]  /*9340*/  ISETP.GT.AND P3, PT, R0, 0x8, P0 ;  /* 0x000000080000780c */ /* 0x000fc40000764270 */
[----:B------:R-:W-:Y:S01]  /*9350*/  ISETP.GT.AND P0, PT, R3, 0xb1, PT ;  /* 0x000000b10300780c */ /* 0x000fe20003f04270 */
[----:B------:R-:W-:Y:S01]  /*9360*/  @P5 STG.E.U16 desc[UR36][R4.64+0x152], R109 ;  /* 0x0001526d04005986 */ /* 0x000fe2000c101524 */
[C---:B------:R-:W-:Y:S02]  /*9370*/  ISETP.GT.AND P4, PT, R0.reuse, RZ, P1 ;  /* 0x000000ff0000720c */ /* 0x040fe40000f84270 */
[----:B------:R-:W-:Y:S02]  /*9380*/  F2FP.BF16.F32.PACK_AB R110, RZ, R110 ;  /* 0x0000006eff6e723e */ /* 0x000fe400000010ff */
[----:B------:R-:W-:Y:S02]  /*9390*/  ISETP.GT.AND P5, PT, R0, RZ, P0 ;  /* 0x000000ff0000720c */ /* 0x000fe400007a4270 */
[----:B------:R-:W-:Y:S01]  /*93a0*/  F2FP.BF16.F32.PACK_AB R111, RZ, R111 ;  /* 0x0000006fff6f723e */ /* 0x000fe200000010ff */
[----:B------:R-:W-:Y:S01]  /*93b0*/  @P2 STG.E.U16 desc[UR36][R6.64+0x150], R110 ;  /* 0x0001506e06002986 */ /* 0x000fe2000c101524 */
[----:B------:R-:W-:-:S02]  /*93c0*/  F2FP.BF16.F32.PACK_AB R112, RZ, R112 ;  /* 0x00000070ff70723e */ /* 0x000fc400000010ff */
[C---:B------:R-:W-:Y:S01]  /*93d0*/  ISETP.GT.AND P2, PT, R0.reuse, 0x8, P1 ;  /* 0x000000080000780c */ /* 0x040fe20000f44270 */
[----:B------:R-:W-:Y:S01]  /*93e0*/  @P3 STG.E.U16 desc[UR36][R6.64+0x152], R111 ;  /* 0x0001526f06003986 */ /* 0x000fe2000c101524 */
[C---:B------:R-:W-:Y:S02]  /*93f0*/  ISETP.GT.AND P1, PT, R3.reuse, 0xb8, PT ;  /* 0x000000b80300780c */ /* 0x040fe40003f24270 */
[----:B------:R-:W-:Y:S01]  /*9400*/  F2FP.BF16.F32.PACK_AB R113, RZ, R113 ;  /* 0x00000071ff71723e */ /* 0x000fe200000010ff */
[----:B------:R-:W-:Y:S01]  /*9410*/  @P4 STG.E.U16 desc[UR36][R4.64+0x160], R112 ;  /* 0x0001607004004986 */ /* 0x000fe2000c101524 */
[C---:B------:R-:W-:Y:S02]  /*9420*/  ISETP.GT.AND P3, PT, R0.reuse, 0x8, P0 ;  /* 0x000000080000780c */ /* 0x040fe40000764270 */
[----:B------:R-:W-:Y:S01]  /*9430*/  ISETP.GT.AND P0, PT, R3, 0xb9, PT ;  /* 0x000000b90300780c */ /* 0x000fe20003f04270 */
[----:B------:R-:W-:Y:S01]  /*9440*/  @P5 STG.E.U16 desc[UR36][R4.64+0x162], R113 ;  /* 0x0001627104005986 */ /* 0x000fe2000c101524 */
[----:B------:R-:W-:-:S02]  /*9450*/  ISETP.GT.AND P4, PT, R0, RZ, P1 ;  /* 0x000000ff0000720c */ /* 0x000fc40000f84270 */
[----:B------:R-:W-:Y:S02]  /*9460*/  F2FP.BF16.F32.PACK_AB R114, RZ, R114 ;  /* 0x00000072ff72723e */ /* 0x000fe400000010ff */
[C---:B------:R-:W-:Y:S02]  /*9470*/  ISETP.GT.AND P5, PT, R0.reuse, RZ, P0 ;  /* 0x000000ff0000720c */ /* 0x040fe400007a4270 */
[----:B------:R-:W-:Y:S01]  /*9480*/  F2FP.BF16.F32.PACK_AB R115, RZ, R115 ;  /* 0x00000073ff73723e */ /* 0x000fe200000010ff */
[----:B------:R-:W-:Y:S01]  /*9490*/  @P2 STG.E.U16 desc[UR36][R6.64+0x160], R114 ;  /* 0x0001607206002986 */ /* 0x000fe2000c101524 */
[----:B------:R-:W-:Y:S02]  /*94a0*/  F2FP.BF16.F32.PACK_AB R116, RZ, R116 ;  /* 0x00000074ff74723e */ /* 0x000fe400000010ff */
        /* <DEDUP_REMOVED lines=65> */
[----:B------:R-:W-:Y:S02]  /*98c0*/  ISETP.GT.AND P5, PT, R0, RZ, P0 ;  /* 0x000000ff0000720c */ /* 0x000fe400007a4270 */
[----:B------:R-:W-:Y:S02]  /*98d0*/  F2FP.BF16.F32.PACK_AB R134, RZ, R134 ;  /* 0x00000086ff86723e */ /* 0x000fe400000010ff */
[----:B------:R-:W-:Y:S02]  /*98e0*/  F2FP.BF16.F32.PACK_AB R135, RZ, R135 ;  /* 0x00000087ff87723e */ /* 0x000fe400000010ff */
[----:B------:R-:W-:Y:S01]  /*98f0*/  F2FP.BF16.F32.PACK_AB R136, RZ, R136 ;  /* 0x00000088ff88723e */ /* 0x000fe200000010ff */
[----:B------:R-:W-:Y:S01]  /*9900*/  @P2 STG.E.U16 desc[UR36][R6.64+0x1b0], R134 ;  /* 0x0001b08606002986 */ /* 0x000fe2000c101524 */
[----:B------:R-:W-:-:S02]  /*9910*/  F2FP.BF16.F32.PACK_AB R137, RZ, R137 ;  /* 0x00000089ff89723e */ /* 0x000fc400000010ff */
[C---:B------:R-:W-:Y:S01]  /*9920*/  ISETP.GT.AND P1, PT, R0.reuse, 0x8, P1 ;  /* 0x000000080000780c */ /* 0x040fe20000f24270 */
[----:B------:R-:W-:Y:S01]  /*9930*/  @P3 STG.E.U16 desc[UR36][R6.64+0x1b2], R135 ;  /* 0x0001b28706003986 */ /* 0x000fe2000c101524 */
[C---:B------:R-:W-:Y:S02]  /*9940*/  ISETP.GT.AND P2, PT, R0.reuse, 0x8, P0 ;  /* 0x000000080000780c */ /* 0x040fe40000744270 */
[C---:B------:R-:W-:Y:S01]  /*9950*/  ISETP.GT.AND P0, PT, R3.reuse, 0xe9, PT ;  /* 0x000000e90300780c */ /* 0x040fe20003f04270 */
[----:B------:R-:W-:Y:S01]  /*9960*/  @P4 STG.E.U16 desc[UR36][R4.64+0x1c0], R136 ;  /* 0x0001c08804004986 */ /* 0x000fe2000c101524 */
[----:B------:R-:W-:Y:S02]  /*9970*/  ISETP.GT.AND P4, PT, R3, 0xe8, PT ;  /* 0x000000e80300780c */ /* 0x000fe40003f84270 */
[----:B------:R-:W-:Y:S01]  /*9980*/  F2FP.BF16.F32.PACK_AB R138, RZ, R138 ;  /* 0x0000008aff8a723e */ /* 0x000fe200000010ff */
[----:B------:R-:W-:Y:S01]  /*9990*/  @P5 STG.E.U16 desc[UR36][R4.64+0x1c2], R137 ;  /* 0x0001c28904005986 */ /* 0x000fe2000c101524 */
[----:B------:R-:W-:-:S02]  /*99a0*/  ISETP.GT.AND P5, PT, R0, RZ, P4 ;  /* 0x000000ff0000720c */ /* 0x000fc400027a4270 */
[----:B------:R-:W-:Y:S01]  /*99b0*/  F2FP.BF16.F32.PACK_AB R139, RZ, R139 ;  /* 0x0000008bff8b723e */ /* 0x000fe200000010ff */
[----:B------:R-:W-:Y:S01]  /*99c0*/  @P1 STG.E.U16 desc[UR36][R6.64+0x1c0], R138 ;  /* 0x0001c08a06001986 */ /* 0x000fe2000c101524 */
[----:B------:R-:W-:Y:S02]  /*99d0*/  F2FP.BF16.F32.PACK_AB R140, RZ, R140 ;  /* 0x0000008cff8c723e */ /* 0x000fe400000010ff */
[C---:B------:R-:W-:Y:S01]  /*99e0*/  ISETP.GT.AND P3, PT, R0.reuse, RZ, P0 ;  /* 0x000000ff0000720c */ /* 0x040fe20000764270 */
[----:B------:R-:W-:Y:S01]  /*99f0*/  @P2 STG.E.U16 desc[UR36][R6.64+0x1c2], R139 ;  /* 0x0001c28b06002986 */ /* 0x000fe2000c101524 */
[C---:B------:R-:W-:Y:S02]  /*9a00*/  ISETP.GT.AND P4, PT, R0.reuse, 0x8, P4 ;  /* 0x000000080000780c */ /* 0x040fe40002784270 */
[----:B------:R-:W-:Y:S02]  /*9a10*/  F2FP.BF16.F32.PACK_AB R141, RZ, R141 ;  /* 0x0000008dff8d723e */ /* 0x000fe400000010ff */
[----:B------:R-:W-:Y:S01]  /*9a20*/  F2FP.BF16.F32.PACK_AB R142, RZ, R142 ;  /* 0x0000008eff8e723e */ /* 0x000fe200000010ff */
[----:B------:R-:W-:Y:S01]  /*9a30*/  @P5 STG.E.U16 desc[UR36][R4.64+0x1d0], R140 ;  /* 0x0001d08c04005986 */ /* 0x000fe2000c101524 */
[----:B------:R-:W-:-:S02]  /*9a40*/  ISETP.GT.AND P5, PT, R0, 0x8, P0 ;  /* 0x000000080000780c */ /* 0x000fc400007a4270 */
[----:B------:R-:W-:Y:S02]  /*9a50*/  F2FP.BF16.F32.PACK_AB R143, RZ, R143 ;  /* 0x0000008fff8f723e */ /* 0x000fe400000010ff */
[C---:B------:R-:W-:Y:S01]  /*9a60*/  ISETP.GT.AND P0, PT, R3.reuse, 0xf1, PT ;  /* 0x000000f10300780c */ /* 0x040fe20003f04270 */
[----:B------:R-:W-:Y:S01]  /*9a70*/  @P3 STG.E.U16 desc[UR36][R4.64+0x1d2], R141 ;  /* 0x0001d28d04003986 */ /* 0x000fe2000c101524 */
[----:B------:R-:W-:Y:S02]  /*9a80*/  ISETP.GT.AND P3, PT, R3, 0xf0, PT ;  /* 0x000000f00300780c */ /* 0x000fe40003f64270 */
[----:B------:R-:W-:Y:S01]  /*9a90*/  F2FP.BF16.F32.PACK_AB R144, RZ, R144 ;  /* 0x00000090ff90723e */ /* 0x000fe200000010ff */
[----:B------:R-:W-:Y:S01]  /*9aa0*/  @P4 STG.E.U16 desc[UR36][R6.64+0x1d0], R142 ;  /* 0x0001d08e06004986 */ /* 0x000fe2000c101524 */
[C---:B------:R-:W-:Y:S02]  /*9ab0*/  ISETP.GT.AND P4, PT, R0.reuse, RZ, P3 ;  /* 0x000000ff0000720c */ /* 0x040fe40001f84270 */
[----:B------:R-:W-:Y:S01]  /*9ac0*/  F2FP.BF16.F32.PACK_AB R145, RZ, R145 ;  /* 0x00000091ff91723e */ /* 0x000fe200000010ff */
[----:B------:R-:W-:Y:S01]  /*9ad0*/  @P5 STG.E.U16 desc[UR36][R6.64+0x1d2], R143 ;  /* 0x0001d28f06005986 */ /* 0x000fe2000c101524 */
[----:B------:R-:W-:-:S02]  /*9ae0*/  ISETP.GT.AND P5, PT, R0, RZ, P0 ;  /* 0x000000ff0000720c */ /* 0x000fc400007a4270 */
[C---:B------:R-:W-:Y:S02]  /*9af0*/  ISETP.GT.AND P2, PT, R3.reuse, 0xf8, PT ;  /* 0x000000f80300780c */ /* 0x040fe40003f44270 */
[----:B------:R-:W-:Y:S02]  /*9b00*/  ISETP.GT.AND P1, PT, R3, 0xf9, PT ;  /* 0x000000f90300780c */ /* 0x000fe40003f24270 */
[C---:B------:R-:W-:Y:S02]  /*9b10*/  ISETP.GT.AND P3, PT, R0.reuse, 0x8, P3 ;  /* 0x000000080000780c */ /* 0x040fe40001f64270 */
[C---:B------:R-:W-:Y:S01]  /*9b20*/  ISETP.GT.AND P0, PT, R0.reuse, 0x8, P0 ;  /* 0x000000080000780c */ /* 0x040fe20000704270 */
[----:B------:R-:W-:Y:S01]  /*9b30*/  @P4 STG.E.U16 desc[UR36][R4.64+0x1e0], R144 ;  /* 0x0001e09004004986 */ /* 0x000fe2000c101524 */
[C---:B------:R-:W-:Y:S02]  /*9b40*/  ISETP.GT.AND P4, PT, R0.reuse, RZ, P1 ;  /* 0x000000ff0000720c */ /* 0x040fe40000f84270 */
[----:B------:R-:W-:Y:S01]  /*9b50*/  F2FP.BF16.F32.PACK_AB R146, RZ, R146 ;  /* 0x00000092ff92723e */ /* 0x000fe200000010ff */
[----:B------:R-:W-:Y:S01]  /*9b60*/  @P5 STG.E.U16 desc[UR36][R4.64+0x1e2], R145 ;  /* 0x0001e29104005986 */ /* 0x000fe2000c101524 */
[----:B------:R-:W-:-:S02]  /*9b70*/  ISETP.GT.AND P5, PT, R0, RZ, P2 ;  /* 0x000000ff0000720c */ /* 0x000fc400017a4270 */
[C---:B------:R-:W-:Y:S02]  /*9b80*/  ISETP.GT.AND P2, PT, R0.reuse, 0x8, P2 ;  /* 0x000000080000780c */ /* 0x040fe40001744270 */
[----:B------:R-:W-:Y:S01]  /*9b90*/  F2FP.BF16.F32.PACK_AB R147, RZ, R147 ;  /* 0x00000093ff93723e */ /* 0x000fe200000010ff */
[----:B------:R-:W-:Y:S01]  /*9ba0*/  @P3 STG.E.U16 desc[UR36][R6.64+0x1e0], R146 ;  /* 0x0001e09206003986 */ /* 0x000fe2000c101524 */
[----:B------:R-:W-:Y:S02]  /*9bb0*/  ISETP.GT.AND P1, PT, R0, 0x8, P1 ;  /* 0x000000080000780c */ /* 0x000fe40000f24270 */
[----:B------:R-:W-:Y:S01]  /*9bc0*/  F2FP.BF16.F32.PACK_AB R148, RZ, R148 ;  /* 0x00000094ff94723e */ /* 0x000fe200000010ff */
[----:B------:R-:W-:Y:S01]  /*9bd0*/  @P0 STG.E.U16 desc[UR36][R6.64+0x1e2], R147 ;  /* 0x0001e29306000986 */ /* 0x000fe2000c101524 */
[----:B------:R-:W-:Y:S02]  /*9be0*/  F2FP.BF16.F32.PACK_AB R149, RZ, R149 ;  /* 0x00000095ff95723e */ /* 0x000fe400000010ff */
[----:B------:R-:W-:Y:S01]  /*9bf0*/  F2FP.BF16.F32.PACK_AB R150, RZ, R150 ;  /* 0x00000096ff96723e */ /* 0x000fe200000010ff */
[----:B------:R-:W-:Y:S01]  /*9c00*/  @P5 STG.E.U16 desc[UR36][R4.64+0x1f0], R148 ;  /* 0x0001f09404005986 */ /* 0x000fe2000c101524 */
[----:B------:R-:W-:-:S03]  /*9c10*/  F2FP.BF16.F32.PACK_AB R151, RZ, R151 ;  /* 0x00000097ff97723e */ /* 0x000fc600000010ff */
[----:B------:R0:W-:Y:S02]  /*9c20*/  @P4 STG.E.U16 desc[UR36][R4.64+0x1f2], R149 ;  /* 0x0001f29504004986 */ /* 0x0001e4000c101524 */
[----:B0-----:R-:W-:Y:S02]  /*9c30*/  @P2 IMAD.MOV.U32 R4, RZ, RZ, R6 ;  /* 0x000000ffff042224 */ /* 0x001fe400078e0006 */
[----:B------:R-:W-:-:S05]  /*9c40*/  @P2 IMAD.MOV.U32 R5, RZ, RZ, R7 ;  /* 0x000000ffff052224 */ /* 0x000fca00078e0007 */
[----:B------:R0:W-:Y:S04]  /*9c50*/  @P2 STG.E.U16 desc[UR36][R4.64+0x1f0], R150 ;  /* 0x0001f09604002986 */ /* 0x0001e8000c101524 */
[----:B------:R0:W-:Y:S02]  /*9c60*/  @P1 STG.E.U16 desc[UR36][R6.64+0x1f2], R151 ;  /* 0x0001f29706001986 */ /* 0x0001e4000c101524 */
.L_x_282:
[----:B------:R-:W-:Y:S05]  /*9c70*/  BSYNC B0 ;  /* 0x0000000000007941 */ /* 0x000fea0003800000 */
.L_x_28:
[----:B------:R-:W-:Y:S01]  /*9c80*/  ULDC UR4, c[0x0][0xc] ;  /* 0x0000030000047ab9 */ /* 0x000fe20000000800 */
[----:B------:R-:W-:Y:S01]  /*9c90*/  ULDC UR5, c[0x0][0x10] ;  /* 0x0000040000057ab9 */ /* 0x000fe20000000800 */
[----:B0-----:R-:W0:Y:S01]  /*9ca0*/  LDC R3, c[0x0][0x14] ;  /* 0x00000500ff037b82 */ /* 0x001e220000000800 */
[----:B------:R-:W-:Y:S01]  /*9cb0*/  UIMAD.WIDE.U32 UR4, UR4, UR5, URZ ;  /* 0x00000005040472a5 */ /* 0x000fe2000f8e003f */
[----:B------:R-:W-:Y:S01]  /*9cc0*/  PRMT R0, RZ, 0x7610, R0 ;  /* 0x00007610ff007816 */ /* 0x000fe20000000000 */
[----:B----45:R-:W-:Y:S02]  /*9cd0*/  IMAD.MOV.U32 R152, RZ, RZ, -0x1 ;  /* 0xffffffffff987424 */ /* 0x030fe400078e00ff */
[----:B------:R-:W-:Y:S02]  /*9ce0*/  IMAD.MOV.U32 R23, RZ, RZ, -0x1 ;  /* 0xffffffffff177424 */ /* 0x000fe400078e00ff */
[----:B0-----:R-:W-:-:S04]  /*9cf0*/  IMAD.WIDE.U32 R16, R3, UR4, R16 ;  /* 0x0000000403107c25 */ /* 0x001fc8000f8e0010 */
[----:B------:R-:W-:Y:S01]  /*9d00*/  IMAD R3, R3, UR5, RZ ;  /* 0x0000000503037c24 */ /* 0x000fe2000f8e02ff */
[----:B------:R-:W-:Y:S02]  /*9d10*/  ULDC.64 UR4, c[0x0][0x650] ;  /* 0x0001940000047ab9 */ /* 0x000fe40000000a00 */
[----:B------:R-:W-:Y:S01]  /*9d20*/  ISETP.GE.U32.AND P0, PT, R16, UR4, PT ;  /* 0x0000000410007c0c */ /* 0x000fe2000bf06070 */
[----:B------:R-:W-:-:S05]  /*9d30*/  IMAD.IADD R17, R17, 0x1, R3 ;  /* 0x0000000111117824 */ /* 0x000fca00078e0203 */
[----:B------:R-:W-:-:S13]  /*9d40*/  ISETP.GE.U32.AND.EX P0, PT, R17, UR5, PT, P0 ;  /* 0x0000000511007c0c */ /* 0x000fda000bf06100 */
[----:B------:R-:W-:Y:S05]  /*9d50*/  @P0 BRA `(.L_x_283) ;  /* 0x0000000400640947 */ /* 0x000fea0003800000 */
[----:B------:R-:W0:Y:S01]  /*9d60*/  S2R R12, SR_CTAID.X ;  /* 0x00000000000c7919 */ /* 0x000e220000002500 */
[----:B------:R-:W4:Y:S01]  /*9d70*/  LDC.64 R10, c[0x0][0x628] ;  /* 0x00018a00ff0a7b82 */ /* 0x000f220000000a00 */
[----:B------:R-:W-:Y:S01]  /*9d80*/  ULDC UR4, c[0x0][0x150] ;  /* 0x0000540000047ab9 */ /* 0x000fe20000000800 */
[----:B-123--:R-:W-:Y:S01]  /*9d90*/  IMAD.MOV.U32 R8, RZ, RZ, R16 ;  /* 0x000000ffff087224 */ /* 0x00efe200078e0010 */
[----:B------:R-:W1:Y:S01]  /*9da0*/  S2R R24, SR_CTAID.Y ;  /* 0x0000000000187919 */ /* 0x000e620000002600 */
[----:B------:R-:W-:-:S04]  /*9db0*/  IMAD.MOV.U32 R9, RZ, RZ, R17 ;  /* 0x000000ffff097224 */ /* 0x000fc800078e0011 */
[----:B------:R-:W2:Y:S08]  /*9dc0*/  LDC R21, c[0x0][0x144] ;  /* 0x00005100ff157b82 */ /* 0x000eb00000000800 */
[----:B------:R-:W3:Y:S08]  /*9dd0*/  LDC R0, c[0x0][0x630] ;  /* 0x00018c00ff007b82 */ /* 0x000ef00000000800 */
[----:B------:R-:W1:Y:S01]  /*9de0*/  LDC.64 R14, c[0x0][0x620] ;  /* 0x00018800ff0e7b82 */ /* 0x000e620000000a00 */
[----:B----4-:R-:W-:-:S04]  /*9df0*/  ISETP.NE.U32.AND P0, PT, R10, RZ, PT ;  /* 0x000000ff0a00720c */ /* 0x010fc80003f05070 */
[----:B------:R-:W-:Y:S02]  /*9e00*/  ISETP.NE.AND.EX P0, PT, R11, RZ, PT, P0 ;  /* 0x000000ff0b00720c */ /* 0x000fe40003f05300 */
[----:B0-----:R-:W-:-:S05]  /*9e10*/  I2FP.F32.U32 R3, R12 ;  /* 0x0000000c00037245 */ /* 0x001fca0000201000 */
[----:B------:R-:W-:-:S04]  /*9e20*/  FMUL R3, R3, UR4 ;  /* 0x0000000403037c20 */ /* 0x000fc80008400000 */
[----:B------:R0:W4:Y:S02]  /*9e30*/  F2I.U32.TRUNC.NTZ R20, R3 ;  /* 0x0000000300147305 */ /* 0x000124000020f000 */
[----:B--23--:R-:W-:Y:S05]  /*9e40*/  @!P0 BRA `(.L_x_284) ;  /* 0x0000000000288947 */ /* 0x00cfea0003800000 */
[----:B0-----:R-:W0:Y:S02]  /*9e50*/  LDC R3, c[0x0][0x634] ;  /* 0x00018d00ff037b82 */ /* 0x001e240000000800 */
        /* <DEDUP_REMOVED lines=9> */
.L_x_284:
[----:B------:R-:W2:Y:S01]  /*9ef0*/  LDC.64 R30, c[0x0][0x640] ;  /* 0x00019000ff1e7b82 */ /* 0x000ea20000000a00 */
[-CC-:B------:R-:W-:Y:S01]  /*9f00*/  SHF.R.U64 R23, R8, R0.reuse, R9.reuse ;  /* 0x0000000008177219 */ /* 0x180fe20000001209 */
[----:B----4-:R-:W-:Y:S01]  /*9f10*/  IMAD.MOV R20, RZ, RZ, -R20 ;  /* 0x000000ffff147224 */ /* 0x010fe200078e0a14 */
[----:B------:R-:W-:Y:S01]  /*9f20*/  SHF.R.U32.HI R0, RZ, R0, R9 ;  /* 0x00000000ff007219 */ /* 0x000fe20000011609 */
[----:B------:R-:W-:Y:S01]  /*9f30*/  ULDC UR4, c[0x0][0x154] ;  /* 0x0000550000047ab9 */ /* 0x000fe20000000800 */
[----:B0-----:R-:W-:Y:S01]  /*9f40*/  IADD3 R3, P0, RZ, -R23, RZ ;  /* 0x80000017ff037210 */ /* 0x001fe20007f1e0ff */
[----:B------:R-:W-:Y:S02]  /*9f50*/  IMAD R26, R21, R20, R12 ;  /* 0x00000014151a7224 */ /* 0x000fe400078e020c */
[----:B------:R-:W0:Y:S01]  /*9f60*/  LDC R6, c[0x0][0x618] ;  /* 0x00018600ff067b82 */ /* 0x000e220000000800 */
[----:B------:R-:W-:Y:S02]  /*9f70*/  IMAD.MOV.U32 R7, RZ, RZ, 0x1 ;  /* 0x00000001ff077424 */ /* 0x000fe400078e00ff */
[----:B------:R-:W-:-:S04]  /*9f80*/  IMAD.X R5, RZ, RZ, ~R0, P0 ;  /* 0x000000ffff057224 */ /* 0x000fc800000e0e00 */
[-C--:B-1----:R-:W-:Y:S01]  /*9f90*/  IMAD R0, R5, R14.reuse, RZ ;  /* 0x0000000e05007224 */ /* 0x082fe200078e02ff */
[----:B------:R-:W1:Y:S01]  /*9fa0*/  LDC R8, c[0x0][0x608] ;  /* 0x00018200ff087b82 */ /* 0x000e620000000800 */
[----:B------:R-:W-:-:S04]  /*9fb0*/  IMAD.WIDE.U32 R4, R3, R14, R16 ;  /* 0x0000000e03047225 */ /* 0x000fc800078e0010 */
[----:B------:R-:W-:Y:S01]  /*9fc0*/  IMAD R3, R3, R15, R0 ;  /* 0x0000000f03037224 */ /* 0x000fe200078e0200 */
[----:B------:R-:W-:Y:S02]  /*9fd0*/  I2FP.F32.U32 R0, R24 ;  /* 0x0000001800007245 */ /* 0x000fe40000201000 */
[----:B------:R-:W3:Y:S01]  /*9fe0*/  LDC R28, c[0x0][0x658] ;  /* 0x00019600ff1c7b82 */ /* 0x000ee20000000800 */
[----:B------:R-:W-:Y:S01]  /*9ff0*/  IMAD.IADD R3, R5, 0x1, R3 ;  /* 0x0000000105037824 */ /* 0x000fe200078e0203 */
[----:B--2---:R-:W-:Y:S01]  /*a000*/  ISETP.NE.U32.AND P0, PT, R30, RZ, PT ;  /* 0x000000ff1e00720c */ /* 0x004fe20003f05070 */
[----:B------:R-:W-:Y:S01]  /*a010*/  FMUL R0, R0, UR4 ;  /* 0x0000000400007c20 */ /* 0x000fe20008400000 */
[----:B------:R-:W-:Y:S02]  /*a020*/  IMAD.MOV.U32 R5, RZ, RZ, -0x1 ;  /* 0xffffffffff057424 */ /* 0x000fe400078e00ff */
[----:B------:R-:W-:Y:S01]  /*a030*/  ISETP.NE.AND.EX P0, PT, R31, RZ, PT, P0 ;  /* 0x000000ff1f00720c */ /* 0x000fe20003f05300 */
[----:B------:R2:W4:Y:S01]  /*a040*/  F2I.U32.TRUNC.NTZ R13, R0 ;  /* 0x00000000000d7305 */ /* 0x000522000020f000 */
[----:B------:R-:W2:Y:S01]  /*a050*/  LDC R15, c[0x0][0x148] ;  /* 0x00005200ff0f7b82 */ /* 0x000ea20000000800 */
[----:B0-----:R-:W-:-:S02]  /*a060*/  SHF.R.U64 R12, R4, R6, R3 ;  /* 0x00000006040c7219 */ /* 0x001fc40000001203 */
[----:B------:R-:W-:-:S05]  /*a070*/  SHF.R.U32.HI R3, RZ, R6, R3 ;  /* 0x00000006ff037219 */ /* 0x000fca0000011603 */
[----:B------:R-:W0:Y:S01]  /*a080*/  LDC R20, c[0x0][0x600] ;  /* 0x00018000ff147b82 */ /* 0x000e220000000800 */
[-CC-:B-1----:R-:W-:Y:S02]  /*a090*/  SHF.R.U64 R10, R12, R8.reuse, R3.reuse ;  /* 0x000000080c0a7219 */ /* 0x182fe40000001203 */
[----:B------:R-:W-:-:S05]  /*a0a0*/  SHF.R.U32.HI R3, RZ, R8, R3 ;  /* 0x00000008ff037219 */ /* 0x000fca0000011603 */
[----:B------:R-:W1:Y:S01]  /*a0b0*/  LDC R21, c[0x0][0x648] ;  /* 0x00019200ff157b82 */ /* 0x000e620000000800 */
[-C--:B---3--:R-:W-:Y:S02]  /*a0c0*/  SHF.L.U32 R4, R5, R28.reuse, RZ ;  /* 0x0000001c05047219 */ /* 0x088fe400000006ff */
[-CC-:B------:R-:W-:Y:S02]  /*a0d0*/  SHF.R.U64 R14, R10, R28.reuse, R3.reuse ;  /* 0x0000001c0a0e7219 */ /* 0x180fe40000001203 */
[----:B------:R-:W-:Y:S02]  /*a0e0*/  SHF.R.U32.HI R5, RZ, R28, R3 ;  /* 0x0000001cff057219 */ /* 0x000fe40000011603 */
[----:B------:R-:W-:Y:S01]  /*a0f0*/  LOP3.LUT R153, RZ, R4, RZ, 0x33, !PT ;  /* 0x00000004ff997212 */ /* 0x000fe200078e33ff */
[----:B------:R-:W3:Y:S01]  /*a100*/  LDC R25, c[0x0][0x638] ;  /* 0x00018e00ff197b82 */ /* 0x000ee20000000800 */
[----:B------:R-:W-:Y:S01]  /*a110*/  SHF.L.U32 R28, R7, R28, RZ ;  /* 0x0000001c071c7219 */ /* 0x000fe200000006ff */
[----:B------:R-:W-:-:S06]  /*a120*/  IMAD.MOV.U32 R4, RZ, RZ, R14 ;  /* 0x000000ffff047224 */ /* 0x000fcc00078e000e */
[----:B------:R-:W0:Y:S01]  /*a130*/  LDC R27, c[0x0][0x610] ;  /* 0x00018400ff1b7b82 */ /* 0x000e220000000800 */
[----:B----4-:R-:W-:Y:S05]  /*a140*/  @!P0 BRA `(.L_x_285) ;  /* 0x0000000000288947 */ /* 0x010fea0003800000 */
[----:B------:R-:W4:Y:S02]  /*a150*/  LDC R3, c[0x0][0x64c] ;  /* 0x00019300ff037b82 */ /* 0x000f240000000800 */
[----:B----4-:R-:W-:-:S05]  /*a160*/  IADD3 R3, P0, R14, R3, RZ ;  /* 0x000000030e037210 */ /* 0x010fca0007f1e0ff */
        /* <DEDUP_REMOVED lines=8> */
.L_x_285:
[----:B------:R-:W-:Y:S01]  /*a1f0*/  ISETP.NE.AND P0, PT, R2, 0x1, PT ;  /* 0x000000010200780c */ /* 0x000fe20003f05270 */
[----:B------:R-:W-:Y:S01]  /*a200*/  IMAD.MOV R13, RZ, RZ, -R13 ;  /* 0x000000ffff0d7224 */ /* 0x000fe200078e0a0d */
[----:B-12---:R-:W-:Y:S01]  /*a210*/  SHF.R.U64 R0, R4, R21, R5 ;  /* 0x0000001504007219 */ /* 0x006fe20000001205 */
[----:B0-----:R-:W-:Y:S01]  /*a220*/  VIADD R5, R20, 0xffffffff ;  /* 0xffffffff14057836 */ /* 0x001fe20000000000 */
[----:B------:R-:W-:-:S03]  /*a230*/  LOP3.LUT R153, R10, R153, RZ, 0xc0, !PT ;  /* 0x000000990a997212 */ /* 0x000fc600078ec0ff */
[----:B------:R-:W-:Y:S01]  /*a240*/  IMAD.MOV R3, RZ, RZ, -R0 ;  /* 0x000000ffff037224 */ /* 0x000fe200078e0a00 */
[----:B------:R-:W-:Y:S01]  /*a250*/  LOP3.LUT R5, R12, R5, RZ, 0xc0, !PT ;  /* 0x000000050c057212 */ /* 0x000fe200078ec0ff */
[----:B------:R-:W-:Y:S02]  /*a260*/  IMAD R153, R28, R0, R153 ;  /* 0x000000001c997224 */ /* 0x000fe400078e0299 */
[----:B---3--:R-:W-:Y:S02]  /*a270*/  IMAD R0, R3, R25, R14 ;  /* 0x0000001903007224 */ /* 0x008fe400078e020e */
[----:B------:R-:W-:Y:S02]  /*a280*/  @P0 IMAD R26, R15, R13, R24 ;  /* 0x0000000d0f1a0224 */ /* 0x000fe400078e0218 */
[----:B------:R-:W-:Y:S02]  /*a290*/  IMAD R4, R0, R20, R5 ;  /* 0x0000001400047224 */ /* 0x000fe400078e0205 */
[----:B------:R-:W-:-:S02]  /*a2a0*/  IMAD R153, R153, R27, R26 ;  /* 0x0000001b99997224 */ /* 0x000fc400078e021a */
[----:B------:R-:W-:-:S03]  /*a2b0*/  IMAD.MOV.U32 R3, RZ, RZ, 0x1 ;  /* 0x00000001ff037424 */ /* 0x000fc600078e00ff */
[----:B------:R-:W-:Y:S02]  /*a2c0*/  SEL R152, R4, R153, !P0 ;  /* 0x0000009904987207 */ /* 0x000fe40004000000 */
[----:B------:R-:W-:Y:S02]  /*a2d0*/  PRMT R0, R3, 0x7610, R0 ;  /* 0x0000761003007816 */ /* 0x000fe40000000000 */
[----:B------:R-:W-:-:S07]  /*a2e0*/  SEL R153, R153, R4, !P0 ;  /* 0x0000000499997207 */ /* 0x000fce0004000000 */
.L_x_283:
[----:B------:R-:W-:-:S13]  /*a2f0*/  LOP3.LUT P0, RZ, R0, 0xff, RZ, 0xc0, !PT ;  /* 0x000000ff00ff7812 */ /* 0x000fda000780c0ff */
[----:B------:R-:W-:Y:S05]  /*a300*/  @P0 BRA `(.L_x_286) ;  /* 0xffffff6800f80947 */ /* 0x000fea000383ffff */
[----:B------:R-:W-:Y:S05]  /*a310*/  EXIT ;  /* 0x000000000000794d */ /* 0x000fea0003800000 */
.L_x_3:
[----:B0-----:R-:W-:Y:S01]  /*a320*/  ULDC.64 UR4, c[0x0][0x650] ;  /* 0x0001940000047ab9 */ /* 0x001fe20000000a00 */
        /* <DEDUP_REMOVED lines=25> */
.L_x_288:
[--C-:B------:R-:W-:Y:S01]  /*a4c0*/  SHF.R.U64 R12, R10, R14, R11.reuse ;  /* 0x0000000e0a0c7219 */ /* 0x100fe2000000120b */
[----:B------:R-:W0:Y:S01]  /*a4d0*/  LDC R22, c[0x0][0x618] ;  /* 0x00018600ff167b82 */ /* 0x000e220000000800 */
[----:B------:R-:W-:Y:S01]  /*a4e0*/  I2FP.F32.U32 R6, R4 ;  /* 0x0000000400067245 */ /* 0x000fe20000201000 */
[----:B------:R-:W-:Y:S01]  /*a4f0*/  ULDC UR4, c[0x0][0x150] ;  /* 0x0000540000047ab9 */ /* 0x000fe20000000800 */
[----:B------:R-:W-:Y:S02]  /*a500*/  SHF.R.U32.HI R5, RZ, R14, R11 ;  /* 0x0000000eff057219 */ /* 0x000fe4000001160b */
[----:B------:R-:W-:Y:S01]  /*a510*/  IADD3 R9, P0, RZ, -R12, RZ ;  /* 0x8000000cff097210 */ /* 0x000fe20007f1e0ff */
[----:B------:R-:W-:Y:S01]  /*a520*/  FMUL R11, R6, UR4 ;  /* 0x00000004060b7c20 */ /* 0x000fe20008400000 */
[----:B------:R-:W-:Y:S01]  /*a530*/  ULDC UR4, c[0x0][0x154] ;  /* 0x0000550000047ab9 */ /* 0x000fe20000000800 */
[----:B------:R-:W1:Y:S02]  /*a540*/  LDC.64 R24, c[0x0][0x640] ;  /* 0x00019000ff187b82 */ /* 0x000e640000000a00 */
[----:B------:R-:W-:-:S02]  /*a550*/  IMAD.X R5, RZ, RZ, ~R5, P0 ;  /* 0x000000ffff057224 */ /* 0x000fc400000e0e05 */
[----:B------:R-:W2:Y:S01]  /*a560*/  F2I.U32.TRUNC.NTZ R11, R11 ;  /* 0x0000000b000b7305 */ /* 0x000ea2000020f000 */
[----:B------:R-:W-:-:S03]  /*a570*/  IMAD.WIDE.U32 R6, R9, R20, R16 ;  /* 0x0000001409067225 */ /* 0x000fc600078e0010 */
[----:B------:R-:W3:Y:S01]  /*a580*/  LDC R13, c[0x0][0x144] ;  /* 0x00005100ff0d7b82 */ /* 0x000ee20000000800 */
[----:B------:R-:W-:-:S04]  /*a590*/  IMAD R8, R5, R20, RZ ;  /* 0x0000001405087224 */ /* 0x000fc800078e02ff */
[----:B------:R-:W-:Y:S02]  /*a5a0*/  IMAD R5, R9, R21, R8 ;  /* 0x0000001509057224 */ /* 0x000fe400078e0208 */
[----:B------:R-:W-:Y:S01]  /*a5b0*/  IMAD.MOV.U32 R8, RZ, RZ, -0x1 ;  /* 0xffffffffff087424 */ /* 0x000fe200078e00ff */
[----:B------:R-:W4:Y:S01]  /*a5c0*/  LDC R14, c[0x0][0x608] ;  /* 0x00018200ff0e7b82 */ /* 0x000f220000000800 */
[----:B------:R-:W-:Y:S01]  /*a5d0*/  IMAD.IADD R5, R7, 0x1, R5 ;  /* 0x0000000107057824 */ /* 0x000fe200078e0205 */
[----:B------:R-:W-:-:S04]  /*a5e0*/  I2FP.F32.U32 R7, R3 ;  /* 0x0000000300077245 */ /* 0x000fc80000201000 */
[-C--:B0-----:R-:W-:Y:S01]  /*a5f0*/  SHF.R.U64 R10, R6, R22.reuse, R5 ;  /* 0x00000016060a7219 */ /* 0x081fe20000001205 */
[----:B--2---:R-:W-:Y:S01]  /*a600*/  IMAD.MOV R6, RZ, RZ, -R11 ;  /* 0x000000ffff067224 */ /* 0x004fe200078e0a0b */
[----:B------:R-:W0:Y:S01]  /*a610*/  LDC R9, c[0x0][0x658] ;  /* 0x00019600ff097b82 */ /* 0x000e220000000800 */
[----:B-1----:R-:W-:Y:S01]  /*a620*/  ISETP.NE.U32.AND P0, PT, R24, RZ, PT ;  /* 0x000000ff1800720c */ /* 0x002fe20003f05070 */
[----:B------:R-:W-:Y:S01]  /*a630*/  FMUL R7, R7, UR4 ;  /* 0x0000000407077c20 */ /* 0x000fe20008400000 */
[----:B------:R-:W-:Y:S02]  /*a640*/  SHF.R.U32.HI R5, RZ, R22, R5 ;  /* 0x00000016ff057219 */ /* 0x000fe40000011605 */
[----:B------:R-:W-:-:S03]  /*a650*/  ISETP.NE.AND.EX P0, PT, R25, RZ, PT, P0 ;  /* 0x000000ff1900720c */ /* 0x000fc60003f05300 */
[----:B------:R-:W1:Y:S01]  /*a660*/  LDC R20, c[0x0][0x148] ;  /* 0x00005200ff147b82 */ /* 0x000e620000000800 */
[----:B---3--:R-:W-:Y:S02]  /*a670*/  IMAD R23, R13, R6, R4 ;  /* 0x000000060d177224 */ /* 0x008fe400078e0204 */
[----:B------:R-:W-:-:S05]  /*a680*/  IMAD.MOV.U32 R6, RZ, RZ, 0x1 ;  /* 0x00000001ff067424 */ /* 0x000fca00078e00ff */
[----:B------:R-:W2:Y:S01]  /*a690*/  LDC R21, c[0x0][0x600] ;  /* 0x00018000ff157b82 */ /* 0x000ea20000000800 */
[-CC-:B----4-:R-:W-:Y:S02]  /*a6a0*/  SHF.R.U64 R13, R10, R14.reuse, R5.reuse ;  /* 0x0000000e0a0d7219 */ /* 0x190fe40000001205 */
[----:B------:R-:W-:Y:S02]  /*a6b0*/  SHF.R.U32.HI R4, RZ, R14, R5 ;  /* 0x0000000eff047219 */ /* 0x000fe40000011605 */
[----:B------:R3:W4:Y:S03]  /*a6c0*/  F2I.U32.TRUNC.NTZ R14, R7 ;  /* 0x00000007000e7305 */ /* 0x000726000020f000 */
[----:B------:R-:W1:Y:S01]  /*a6d0*/  LDC R26, c[0x0][0x648] ;  /* 0x00019200ff1a7b82 */ /* 0x000e620000000800 */
[-C--:B0-----:R-:W-:Y:S02]  /*a6e0*/  SHF.R.U64 R15, R13, R9.reuse, R4 ;  /* 0x000000090d0f7219 */ /* 0x081fe40000001204 */
[----:B------:R-:W-:-:S02]  /*a6f0*/  SHF.L.U32 R8, R8, R9, RZ ;  /* 0x0000000908087219 */ /* 0x000fc400000006ff */
[-C--:B------:R-:W-:Y:S01]  /*a700*/  SHF.R.U32.HI R5, RZ, R9.reuse, R4 ;  /* 0x00000009ff057219 */ /* 0x080fe20000011604 */
[----:B------:R-:W-:Y:S01]  /*a710*/  IMAD.MOV.U32 R4, RZ, RZ, R15 ;  /* 0x000000ffff047224 */ /* 0x000fe200078e000f */
[----:B------:R-:W-:Y:S01]  /*a720*/  SHF.L.U32 R22, R6, R9, RZ ;  /* 0x0000000906167219 */ /* 0x000fe200000006ff */
[----:B------:R-:W0:Y:S01]  /*a730*/  LDC R27, c[0x0][0x638] ;  /* 0x00018e00ff1b7b82 */ /* 0x000e220000000800 */
[----:B------:R-:W-:-:S07]  /*a740*/  LOP3.LUT R28, RZ, R8, RZ, 0x33, !PT ;  /* 0x00000008ff1c7212 */ /* 0x000fce00078e33ff */
        /* <DEDUP_REMOVED lines=12> */
.L_x_289:
[----:B------:R-:W-:Y:S01]  /*a810*/  ISETP.NE.AND P0, PT, R2, 0x1, PT ;  /* 0x000000010200780c */ /* 0x000fe20003f05270 */
[----:B--2---:R-:W-:Y:S01]  /*a820*/  VIADD R7, R21, 0xffffffff ;  /* 0xffffffff15077836 */ /* 0x004fe20000000000 */
[----:B-1----:R-:W-:Y:S01]  /*a830*/  SHF.R.U64 R5, R4, R26, R5 ;  /* 0x0000001a04057219 */ /* 0x002fe20000001205 */
[----:B------:R-:W-:Y:S01]  /*a840*/  IMAD.MOV R14, RZ, RZ, -R14 ;  /* 0x000000ffff0e7224 */ /* 0x000fe200078e0a0e */
[----:B------:R-:W-:Y:S01]  /*a850*/  LOP3.LUT R4, R13, R28, RZ, 0xc0, !PT ;  /* 0x0000001c0d047212 */ /* 0x000fe200078ec0ff */
[----:B------:R-:W-:Y:S01]  /*a860*/  IMAD.MOV.U32 R8, RZ, RZ, R12 ;  /* 0x000000ffff087224 */ /* 0x000fe200078e000c */
[----:B------:R-:W-:Y:S01]  /*a870*/  LOP3.LUT R10, R10, R7, RZ, 0xc0, !PT ;  /* 0x000000070a0a7212 */ /* 0x000fe200078ec0ff */
[----:B------:R-:W-:Y:S02]  /*a880*/  IMAD.MOV R6, RZ, RZ, -R5 ;  /* 0x000000ffff067224 */ /* 0x000fe400078e0a05 */
[----:B------:R-:W-:-:S04]  /*a890*/  IMAD R4, R22, R5, R4 ;  /* 0x0000000516047224 */ /* 0x000fc800078e0204 */
[----:B------:R-:W-:Y:S02]  /*a8a0*/  @P0 IMAD R23, R20, R14, R3 ;  /* 0x0000000e14170224 */ /* 0x000fe400078e0203 */
[----:B0-----:R-:W-:Y:S02]  /*a8b0*/  IMAD R3, R6, R27, R15 ;  /* 0x0000001b06037224 */ /* 0x001fe400078e020f */
[----:B------:R-:W-:Y:S02]  /*a8c0*/  IMAD R7, R4, R29, R23 ;  /* 0x0000001d04077224 */ /* 0x000fe400078e0217 */
[----:B------:R-:W-:Y:S02]  /*a8d0*/  IMAD R4, R3, R21, R10 ;  /* 0x0000001503047224 */ /* 0x000fe400078e020a */
[----:B------:R-:W-:-:S03]  /*a8e0*/  IMAD.MOV.U32 R6, RZ, RZ, 0x1 ;  /* 0x00000001ff067424 */ /* 0x000fc600078e00ff */
[----:B------:R-:W-:Y:S02]  /*a8f0*/  SEL R9, R4, R7, !P0 ;  /* 0x0000000704097207 */ /* 0x000fe40004000000 */
[----:B------:R-:W-:-:S07]  /*a900*/  SEL R7, R7, R4, !P0 ;  /* 0x0000000407077207 */ /* 0x000fce0004000000 */
.L_x_287:
[----:B------:R-:W-:-:S08]  /*a910*/  NOP ;  /* 0x0000000000007918 */ /* 0x000fd00000000000 */
[----:B------:R-:W0:-:S00]  /*a920*/  USETMAXREG.DEALLOC.CTAPOOL 0x28 ;  /* 0x00000028000079c8 */ /* 0x000e0000080e0500 */
[----:B0-----:R-:W-:-:S13]  /*a930*/  ISETP.NE.AND P0, PT, R0, RZ, PT ;  /* 0x000000ff0000720c */ /* 0x001fda0003f05270 */
[----:B------:R-:W-:Y:S05]  /*a940*/  @P0 EXIT ;  /* 0x000000000000094d */ /* 0x000fea0003800000 */
[----:B------:R-:W-:Y:S01]  /*a950*/  LOP3.LUT P0, RZ, R6, 0xff, RZ, 0xc0, !PT ;  /* 0x000000ff06ff7812 */ /* 0x000fe2000780c0ff */
[----:B------:R-:W-:Y:S02]  /*a960*/  IMAD.MOV.U32 R3, RZ, RZ, 0x1 ;  /* 0x00000001ff037424 */ /* 0x000fe400078e00ff */
[----:B------:R-:W-:-:S10]  /*a970*/  IMAD.MOV.U32 R0, RZ, RZ, RZ ;  /* 0x000000ffff007224 */ /* 0x000fd400078e00ff */
[----:B------:R-:W-:Y:S05]  /*a980*/  @!P0 BRA `(.L_x_290) ;  /* 0x0000000c009c8947 */ /* 0x000fea0003800000 */
[----:B------:R-:W0:Y:S01]  /*a990*/  LDC R0, c[0x0][0x28c] ;  /* 0x0000a300ff007b82 */ /* 0x000e220000000800 */
[----:B------:R-:W-:Y:S01]  /*a9a0*/  ULDC UR5, c[0x0][0x658] ;  /* 0x0001960000057ab9 */ /* 0x000fe20000000800 */
[----:B------:R-:W-:Y:S01]  /*a9b0*/  UMOV UR7, 0xffffffff ;  /* 0xffffffff00077882 */ /* 0x000fe20000000000 */
[----:B------:R-:W-:Y:S01]  /*a9c0*/  ULDC UR6, c[0x0][0xc] ;  /* 0x0000030000067ab9 */ /* 0x000fe20000000800 */
[----:B------:R-:W-:Y:S01]  /*a9d0*/  USHF.L.U32 UR9, UR7, UR5, URZ ;  /* 0x0000000507097299 */ /* 0x000fe2000800063f */
[C---:B------:R-:W-:Y:S01]  /*a9e0*/  LOP3.LUT P2, RZ, R18.reuse, 0x7f, RZ, 0xc0, !PT ;  /* 0x0000007f12ff7812 */ /* 0x040fe2000784c0ff */
[----:B------:R-:W-:Y:S01]  /*a9f0*/  UMOV UR8, 0x1 ;  /* 0x0000000100087882 */ /* 0x000fe20000000000 */
[----:B------:R-:W-:Y:S01]  /*aa00*/  ULDC UR7, c[0x0][0x10] ;  /* 0x0000040000077ab9 */ /* 0x000fe20000000800 */
[----:B------:R-:W-:Y:S01]  /*aa10*/  LOP3.LUT P0, RZ, R18, 0x1f, RZ, 0xc0, !PT ;  /* 0x0000001f12ff7812 */ /* 0x000fe2000780c0ff */
[----:B------:R-:W-:Y:S01]  /*aa20*/  UIMAD.WIDE.U32 UR6, UR6, UR7, URZ ;  /* 0x00000007060672a5 */ /* 0x000fe2000f8e003f */
[----:B------:R-:W-:Y:S01]  /*aa30*/  BSSY B0, `(.L_x_290) ;  /* 0x00000dc000007945 */ /* 0x000fe20003800000 */
[----:B------:R-:W-:Y:S01]  /*aa40*/  USHF.L.U32 UR5, UR8, UR5, URZ ;  /* 0x0000000508057299 */ /* 0x000fe2000800063f */
[----:B------:R-:W-:Y:S01]  /*aa50*/  IMAD.MOV.U32 R11, RZ, RZ, 0x1 ;  /* 0x00000001ff0b7424 */ /* 0x000fe200078e00ff */
[----:B------:R-:W-:Y:S01]  /*aa60*/  LOP3.LUT R18, R19, 0x2, RZ, 0xfc, !PT ;  /* 0x0000000213127812 */ /* 0x000fe200078efcff */
[----:B------:R-:W-:Y:S01]  /*aa70*/  ULDC UR8, c[0x0][0x14] ;  /* 0x0000050000087ab9 */ /* 0x000fe20000000800 */
[----:B------:R-:W-:Y:S01]  /*aa80*/  PLOP3.LUT P0, PT, P0, P2, PT, 0x8a, 0x0 ;  /* 0x000000000000781c */ /* 0x000fe20000705172 */
[----:B------:R-:W-:-:S02]  /*aa90*/  UIMAD.WIDE.U32 UR26, UR6, UR8, URZ ;  /* 0x00000008061a72a5 */ /* 0x000fc4000f8e003f */
[----:B------:R-:W-:Y:S01]  /*aaa0*/  UIMAD UR18, UR7, UR8, URZ ;  /* 0x00000008071272a4 */ /* 0x000fe2000f8e023f */
[----:B------:R-:W-:Y:S01]  /*aab0*/  ULDC UR4, c[0x0][0x600] ;  /* 0x0001800000047ab9 */ /* 0x000fe20000000800 */
[----:B------:R-:W-:Y:S02]  /*aac0*/  ULOP3.LUT UR21, URZ, UR9, URZ, 0x33, !UPT ;  /* 0x000000093f157292 */ /* 0x000fe4000f8e333f */
[----:B------:R-:W-:Y:S01]  /*aad0*/  UIADD3 UR4, UR4, -0x1, URZ ;  /* 0xffffffff04047890 */ /* 0x000fe2000fffe03f */
[----:B0-----:R-:W-:Y:S01]  /*aae0*/  VIADD R0, R0, 0x7f ;  /* 0x0000007f00007836 */ /* 0x001fe20000000000 */
[----:B------:R-:W-:Y:S01]  /*aaf0*/  UIADD3 UR18, UR27, UR18, URZ ;  /* 0x000000121b127290 */ /* 0x000fe2000fffe03f */
[----:B------:R-:W-:-:S03]  /*ab00*/  ULDC.64 UR30, c[0x0][0x198] ;  /* 0x00006600001e7ab9 */ /* 0x000fc60000000a00 */
[----:B------:R-:W-:-:S04]  /*ab10*/  SHF.R.S32.HI R3, RZ, 0x1f, R0 ;  /* 0x0000001fff037819 */ /* 0x000fc80000011400 */
[----:B------:R-:W-:Y:S01]  /*ab20*/  LEA.HI R3, R3, R0, RZ, 0x7 ;  /* 0x0000000003037211 */ /* 0x000fe200078f38ff */
[----:B------:R-:W-:-:S03]  /*ab30*/  IMAD.MOV.U32 R0, RZ, RZ, RZ ;  /* 0x000000ffff007224 */ /* 0x000fc600078e00ff */
[----:B------:R-:W-:Y:S01]  /*ab40*/  SHF.R.S32.HI R13, RZ, 0x7, R3 ;  /* 0x00000007ff0d7819 */ /* 0x000fe20000011403 */
[----:B------:R-:W-:-:S04]  /*ab50*/  IMAD.MOV.U32 R3, RZ, RZ, 0x1 ;  /* 0x00000001ff037424 */ /* 0x000fc800078e00ff */
[----:B------:R-:W-:-:S07]  /*ab60*/  VIADD R10, R13, 0x1 ;  /* 0x000000010d0a7836 */ /* 0x000fce0000000000 */
.L_x_302:
[----:B------:R-:W-:-:S03]  /*ab70*/  UMOV UR6, 0xffffffff ;  /* 0xffffffff00067882 */ /* 0x000fc60000000000 */
[----:B------:R-:W-:Y:S05]  /*ab80*/  BRA.DIV UR6, `(.L_x_291) ;  /* 0x0000000e06c07947 */ /* 0x000fea000b800000 */
[----:B------:R-:W-:-:S13]  /*ab90*/  ELECT P6, URZ, PT ;  /* 0x00000000003f782f */ /* 0x000fda00038c0000 */
.L_x_311:
[----:B------:R-:W-:Y:S04]  /*aba0*/  BSSY B1, `(.L_x_292) ;  /* 0x0000052000017945 */ /* 0x000fe80003800000 */
[----:B------:R-:W-:Y:S05]  /*abb0*/  @!P6 BRA `(.L_x_293) ;  /* 0x000000040040e947 */ /* 0x000fea0003800000 */
[----:B------:R-:W0:Y:S02]  /*abc0*/  LDC R4, c[0x0][0x28c] ;  /* 0x0000a300ff047b82 */ /* 0x000e240000000800 */
[----:B0-----:R-:W-:-:S13]  /*abd0*/  ISETP.GE.AND P1, PT, R4, 0x1, PT ;  /* 0x000000010400780c */ /* 0x001fda0003f26270 */
[----:B------:R-:W-:Y:S05]  /*abe0*/  @!P1 BRA `(.L_x_293) ;  /* 0x0000000400349947 */ /* 0x000fea0003800000 */
[----:B------:R-:W-:Y:S02]  /*abf0*/  IMAD.SHL.U32 R14, R7, 0x80, RZ ;  /* 0x00000080070e7824 */ /* 0x000fe400078e00ff */
[----:B------:R-:W-:Y:S02]  /*ac00*/  IMAD.SHL.U32 R15, R9, 0x100, RZ ;  /* 0x00000100090f7824 */ /* 0x000fe400078e00ff */
[----:B------:R-:W-:Y:S02]  /*ac10*/  IMAD.MOV.U32 R20, RZ, RZ, RZ ;  /* 0x000000ffff147224 */ /* 0x000fe400078e00ff */
[----:B------:R-:W-:Y:S02]  /*ac20*/  IMAD.MOV.U32 R4, RZ, RZ, R10 ;  /* 0x000000ffff047224 */ /* 0x000fe400078e000a */
[----:B------:R-:W-:Y:S02]  /*ac30*/  IMAD.MOV.U32 R5, RZ, RZ, R3 ;  /* 0x000000ffff057224 */ /* 0x000fe400078e0003 */
[----:B------:R-:W-:-:S02]  /*ac40*/  IMAD.MOV.U32 R6, RZ, RZ, R0 ;  /* 0x000000ffff067224 */ /* 0x000fc400078e0000 */
[----:B------:R-:W-:Y:S02]  /*ac50*/  VIADD R22, R14, 0x40 ;  /* 0x000000400e167836 */ /* 0x000fe40000000000 */
[C---:B------:R-:W-:Y:S02]  /*ac60*/  VIADD R23, R15.reuse, 0x40 ;  /* 0x000000400f177836 */ /* 0x040fe40000000000 */
[C---:B------:R-:W-:Y:S02]  /*ac70*/  VIADD R24, R15.reuse, 0x80 ;  /* 0x000000800f187836 */ /* 0x040fe40000000000 */
[----:B------:R-:W-:-:S07]  /*ac80*/  VIADD R25, R15, 0xc0 ;  /* 0x000000c00f197836 */ /* 0x000fce0000000000 */
.L_x_297:
[----:B------:R-:W0:Y:S01]  /*ac90*/  S2R R12, SR_CgaCtaId ;  /* 0x00000000000c7919 */ /* 0x000e220000008800 */
[----:B------:R-:W-:Y:S01]  /*aca0*/  MOV R7, 0x400 ;  /* 0x0000040000077802 */ /* 0x000fe20000000f00 */
[----:B------:R-:W1:Y:S03]  /*acb0*/  @!P2 LDC R9, c[0x0][0x500] ;  /* 0x00014000ff09ab82 */ /* 0x000e660000000800 */
[----:B0-----:R-:W-:Y:S02]  /*acc0*/  LEA R21, R12, R7, 0x18 ;  /* 0x000000070c157211 */ /* 0x001fe400078ec0ff */
[----:B------:R-:W-:-:S03]  /*acd0*/  SHF.L.U32 R7, R5, 0x1f, RZ ;  /* 0x0000001f05077819 */ /* 0x000fc600000006ff */
[----:B------:R-:W-:-:S04]  /*ace0*/  IMAD R12, R6, 0x8, R21 ;  /* 0x00000008060c7824 */ /* 0x000fc800078e0215 */
[----:B------:R-:W0:Y:S02]  /*acf0*/  SYNCS.PHASECHK.TRANS64.TRYWAIT P1, [R12+URZ+0x10], R7 ;  /* 0x000010070c0075a7 */ /* 0x000e24000802017f */
[----:B01----:R-:W-:Y:S05]  /*ad00*/  @!P1 BRA `(.L_x_294) ;  /* 0x0000000c00809947 */ /* 0x003fea0003800000 */
.L_x_312:
[----:B0-----:R-:W-:Y:S01]  /*ad10*/  PRMT R7, R18, 0x9910, RZ ;  /* 0x0000991012077816 */ /* 0x001fe200000000ff */
[----:B------:R0:W-:Y:S03]  /*ad20*/  @!P2 SYNCS.ARRIVE.TRANS64 RZ, [R12+URZ], R9 ;  /* 0x000000090cffa9a7 */ /* 0x0001e6000800003f */
[----:B------:R-:W-:-:S13]  /*ad30*/  ISETP.NE.AND P1, PT, R7, 0x2, PT ;  /* 0x000000020700780c */ /* 0x000fda0003f25270 */
[----:B0-----:R-:W-:Y:S05]  /*ad40*/  @P1 BRA `(.L_x_295) ;  /* 0x0000000000041947 */ /* 0x001fea0003800000 */
[----:B------:R-:W-:Y:S01]  /*ad50*/  BPT.TRAP 0x1 ;  /* 0x000000040000795c */ /* 0x000fe20000300000 */
.L_x_295:
[----:B------:R-:W-:Y:S05]  /*ad60*/  @P0 BRA `(.L_x_296) ;  /* 0x0000000000040947 */ /* 0x000fea0003800000 */
[----:B------:R-:W-:Y:S01]  /*ad70*/  BPT.TRAP 0x1 ;  /* 0x000000040000795c */ /* 0x000fe20000300000 */
.L_x_296:
[----:B------:R-:W-:Y:S01]  /*ad80*/  R2UR UR13, R21 ;  /* 0x00000000150d72ca */ /* 0x000fe200000e0000 */
[C---:B------:R-:W-:Y:S01]  /*ad90*/  IMAD R21, R6.reuse, 0x8000, R21 ;  /* 0x0000800006157824 */ /* 0x040fe200078e0215 */
[----:B------:R-:W-:Y:S01]  /*ada0*/  R2UR UR23, R6 ;  /* 0x00000000061772ca */ /* 0x000fe200000e0000 */
[----:B------:R-:W-:Y:S01]  /*adb0*/  UIADD3 UR6, UP0, UR30, 0xf0, URZ ;  /* 0x000000f01e067890 */ /* 0x000fe2000ff1e03f */
[----:B------:R-:W-:Y:S01]  /*adc0*/  R2UR UR9, R12 ;  /* 0x000000000c0972ca */ /* 0x000fe200000e0000 */
[----:B------:R-:W-:Y:S01]  /*add0*/  UIADD3 UR14, UP1, UR30, 0x1f0, URZ ;  /* 0x000001f01e0e7890 */ /* 0x000fe2000ff3e03f */
[----:B------:R-:W-:Y:S01]  /*ade0*/  R2UR UR8, R21 ;  /* 0x00000000150872ca */ /* 0x000fe200000e0000 */
[----:B------:R-:W-:Y:S01]  /*adf0*/  UIADD3.X UR7, URZ, UR31, URZ, UP0, !UPT ;  /* 0x0000001f3f077290 */ /* 0x000fe200087fe43f */
[----:B------:R-:W-:Y:S01]  /*ae00*/  R2UR UR10, R14 ;  /* 0x000000000e0a72ca */ /* 0x000fe200000e0000 */
[----:B------:R-:W-:Y:S01]  /*ae10*/  UMOV UR16, 0x0 ;  /* 0x0000000000107882 */ /* 0x000fe20000000000 */
[----:B------:R-:W-:Y:S01]  /*ae20*/  R2UR UR11, R20 ;  /* 0x00000000140b72ca */ /* 0x000fe200000e0000 */
[----:B------:R-:W-:Y:S01]  /*ae30*/  UMOV UR17, 0x10000000 ;  /* 0x1000000000117882 */ /* 0x000fe20000000000 */
[----:B------:R-:W-:Y:S01]  /*ae40*/  R2UR UR12, R8 ;  /* 0x00000000080c72ca */ /* 0x000fe200000e0000 */
[----:B------:R-:W-:Y:S01]  /*ae50*/  UIADD3 UR13, UR13, 0x10100, URZ ;  /* 0x000101000d0d7890 */ /* 0x000fe2000fffe03f */
[----:B------:R-:W-:Y:S01]  /*ae60*/  R2UR UR22, R22 ;  /* 0x00000000161672ca */ /* 0x000fe200000e0000 */
[----:B------:R-:W-:Y:S01]  /*ae70*/  UIADD3.X UR15, URZ, UR31, URZ, UP1, !UPT ;  /* 0x0000001f3f0f7290 */ /* 0x000fe20008ffe43f */
[----:B------:R-:W-:Y:S01]  /*ae80*/  R2UR UR24, R15 ;  /* 0x000000000f1872ca */ /* 0x000fe200000e0000 */
[----:B------:R-:W-:Y:S01]  /*ae90*/  ULEA UR13, UR23, UR13, 0x10 ;  /* 0x0000000d170d7291 */ /* 0x000fe2000f8e803f */
[----:B------:R-:W-:Y:S01]  /*aea0*/  R2UR UR25, R23 ;  /* 0x00000000171972ca */ /* 0x000fe200000e0000 */
[----:B------:R-:W-:Y:S01]  /*aeb0*/  UIADD3 UR19, UR8, 0x100, URZ ;  /* 0x0000010008137890 */ /* 0x000fe2000fffe03f */
[----:B------:R-:W-:Y:S01]  /*aec0*/  R2UR UR28, R24 ;  /* 0x00000000181c72ca */ /* 0x000fe200000e0000 */
[----:B------:R-:W-:Y:S01]  /*aed0*/  UIADD3 UR20, UR8, 0x4100, URZ ;  /* 0x0000410008147890 */ /* 0x000fe2000fffe03f */
[----:B------:R-:W-:-:S02]  /*aee0*/  VIADD R4, R4, 0xffffffff ;  /* 0xffffffff04047836 */ /* 0x000fc40000000000 */
[----:B------:R-:W-:Y:S02]  /*aef0*/  VIADD R6, R6, 0x1 ;  /* 0x0000000106067836 */ /* 0x000fe40000000000 */
[----:B------:R-:W-:Y:S01]  /*af00*/  UMOV UR8, UR19 ;  /* 0x0000001300087c82 */ /* 0x000fe20008000000 */
[----:B------:R-:W-:Y:S01]  /*af10*/  UIADD3 UR19, UR13, 0x4000, URZ ;  /* 0x000040000d137890 */ /* 0x000fe2000fffe03f */
[----:B------:R0:W-:Y:S01]  /*af20*/  UTMALDG.3D [UR8], [UR6], desc[UR16] ;  /* 0x00001008060075b4 */ /* 0x0001e20008011000 */
[----:B------:R-:W-:Y:S01]  /*af30*/  ISETP.GT.AND P3, PT, R4, 0x1, PT ;  /* 0x000000010400780c */ /* 0x000fe20003f64270 */
[----:B------:R-:W-:Y:S01]  /*af40*/  VIADD R20, R20, 0x80 ;  /* 0x0000008014147836 */ /* 0x000fe20000000000 */
[----:B------:R-:W-:-:S04]  /*af50*/  ISETP.NE.AND P1, PT, R6, 0x2, PT ;  /* 0x000000020600780c */ /* 0x000fc80003f25270 */
[----:B------:R-:W-:Y:S02]  /*af60*/  SEL R12, RZ, 0x1, P1 ;  /* 0x00000001ff0c7807 */ /* 0x000fe40000800000 */
[----:B------:R-:W-:Y:S02]  /*af70*/  SEL R6, R6, RZ, P1 ;  /* 0x000000ff06067207 */ /* 0x000fe40000800000 */
[----:B------:R-:W-:Y:S01]  /*af80*/  LOP3.LUT R5, R5, R12, RZ, 0x3c, !PT ;  /* 0x0000000c05057212 */ /* 0x000fe200078e3cff */
[----:B0-----:R-:W-:Y:S01]  /*af90*/  UMOV UR10, UR22 ;  /* 0x00000016000a7c82 */ /* 0x001fe20008000000 */
[----:B------:R-:W-:Y:S01]  /*afa0*/  R2UR UR22, R25 ;  /* 0x00000000191672ca */ /* 0x000fe200000e0000 */
[----:B------:R-:W-:Y:S01]  /*afb0*/  UMOV UR8, UR20 ;  /* 0x0000001400087c82 */ /* 0x000fe20008000000 */
[----:B------:R-:W-:Y:S01]  /*afc0*/  UIADD3 UR20, UR13, 0x8000, URZ ;  /* 0x000080000d147890 */ /* 0x000fe2000fffe03f */
[----:B------:R0:W-:Y:S02]  /*afd0*/  UTMALDG.3D [UR8], [UR6], desc[UR16] ;  /* 0x00001008060075b4 */ /* 0x0001e40008011000 */
[----:B0-----:R-:W-:Y:S01]  /*afe0*/  UMOV UR8, UR13 ;  /* 0x0000000d00087c82 */ /* 0x001fe20008000000 */
[----:B------:R-:W-:Y:S01]  /*aff0*/  UMOV UR10, UR24 ;  /* 0x00000018000a7c82 */ /* 0x000fe20008000000 */
[----:B------:R-:W-:Y:S01]  /*b000*/  UIADD3 UR13, UR13, 0xc000, URZ ;  /* 0x0000c0000d0d7890 */ /* 0x000fe2000fffe03f */
[----:B------:R0:W-:Y:S02]  /*b010*/  UTMALDG.3D [UR8], [UR14], desc[UR16] ;  /* 0x000010080e0075b4 */ /* 0x0001e40008011000 */
[----:B0-----:R-:W-:Y:S01]  /*b020*/  UMOV UR8, UR19 ;  /* 0x0000001300087c82 */ /* 0x001fe20008000000 */
[----:B------:R-:W-:-:S02]  /*b030*/  UMOV UR10, UR25 ;  /* 0x00000019000a7c82 */ /* 0x000fc40008000000 */
[----:B------:R0:W-:Y:S02]  /*b040*/  UTMALDG.3D [UR8], [UR14], desc[UR16] ;  /* 0x000010080e0075b4 */ /* 0x0001e40008011000 */
[----:B0-----:R-:W-:Y:S01]  /*b050*/  UMOV UR8, UR20 ;  /* 0x0000001400087c82 */ /* 0x001fe20008000000 */
[----:B------:R-:W-:Y:S02]  /*b060*/  UMOV UR10, UR28 ;  /* 0x0000001c000a7c82 */ /* 0x000fe40008000000 */
[----:B------:R0:W-:Y:S02]  /*b070*/  UTMALDG.3D [UR8], [UR14], desc[UR16] ;  /* 0x000010080e0075b4 */ /* 0x0001e40008011000 */
[----:B0-----:R-:W-:Y:S01]  /*b080*/  UMOV UR8, UR13 ;  /* 0x0000000d00087c82 */ /* 0x001fe20008000000 */
[----:B------:R-:W-:Y:S02]  /*b090*/  UMOV UR10, UR22 ;  /* 0x00000016000a7c82 */ /* 0x000fe40008000000 */
[----:B------:R0:W-:Y:S02]  /*b0a0*/  UTMALDG.3D [UR8], [UR14], desc[UR16] ;  /* 0x000010080e0075b4 */ /* 0x0001e40008011000 */
[----:B0-----:R-:W-:Y:S05]  /*b0b0*/  @P3 BRA `(.L_x_297) ;  /* 0xfffffff800f43947 */ /* 0x001fea000383ffff */
.L_x_293:
[----:B------:R-:W-:Y:S05]  /*b0c0*/  BSYNC B1 ;  /* 0x0000000000017941 */ /* 0x000fea0003800000 */
.L_x_292:
[----:B------:R-:W-:Y:S01]  /*b0d0*/  LOP3.LUT P3, RZ, R11, 0xff, RZ, 0xc0, !PT ;  /* 0x000000ff0bff7812 */ /* 0x000fe2000786c0ff */
[----:B------:R-:W-:Y:S01]  /*b0e0*/  IMAD.IADD R0, R13, 0x1, R0 ;  /* 0x000000010d007824 */ /* 0x000fe200078e0200 */
[----:B------:R-:W-:Y:S01]  /*b0f0*/  IADD3 R16, P4, R16, UR26, RZ ;  /* 0x0000001a10107c10 */ /* 0x000fe2000ff9e0ff */
[----:B------:R-:W-:Y:S01]  /*b100*/  ULDC.64 UR6, c[0x0][0x650] ;  /* 0x0001940000067ab9 */ /* 0x000fe20000000a00 */
[----:B------:R-:W-:Y:S01]  /*b110*/  BSSY B1, `(.L_x_298) ;  /* 0x000006b000017945 */ /* 0x000fe20003800000 */
[----:B------:R-:W-:Y:S01]  /*b120*/  IMAD.MOV.U32 R7, RZ, RZ, -0x1 ;  /* 0xffffffffff077424 */ /* 0x000fe200078e00ff */
[----:B------:R-:W-:Y:S01]  /*b130*/  SHF.R.U32.HI R4, RZ, 0x1, R0 ;  /* 0x00000001ff047819 */ /* 0x000fe20000011600 */
[----:B------:R-:W-:Y:S01]  /*b140*/  IMAD.MOV.U32 R9, RZ, RZ, -0x1 ;  /* 0xffffffffff097424 */ /* 0x000fe200078e00ff */
[----:B------:R-:W-:Y:S01]  /*b150*/  ISETP.GT.U32.AND P1, PT, R0, 0x1, PT ;  /* 0x000000010000780c */ /* 0x000fe20003f24070 */
[----:B------:R-:W-:Y:S01]  /*b160*/  IMAD.MOV.U32 R8, RZ, RZ, -0x1 ;  /* 0xffffffffff087424 */ /* 0x000fe200078e00ff */
[----:B------:R-:W-:-:S02]  /*b170*/  LOP3.LUT R4, R4, 0x1, RZ, 0xc0, !PT ;  /* 0x0000000104047812 */ /* 0x000fc400078ec0ff */
[----:B------:R-:W-:Y:S01]  /*b180*/  ISETP.LT.U32.AND P1, PT, R13, 0x2, P1 ;  /* 0x000000020d00780c */ /* 0x000fe20000f21070 */
[----:B------:R-:W0:Y:S01]  /*b190*/  @P3 S2R R6, SR_CgaCtaId ;  /* 0x0000000000063919 */ /* 0x000e220000008800 */
[----:B------:R-:W-:Y:S02]  /*b1a0*/  @P3 MOV R5, 0x400 ;  /* 0x0000040000053802 */ /* 0x000fe40000000f00 */
[----:B------:R-:W-:Y:S02]  /*b1b0*/  IADD3.X R17, R17, UR18, RZ, P4, !PT ;  /* 0x0000001211117c10 */ /* 0x000fe4000a7fe4ff */
[----:B------:R-:W-:Y:S02]  /*b1c0*/  ISETP.GE.U32.AND P4, PT, R16, UR6, PT ;  /* 0x0000000610007c0c */ /* 0x000fe4000bf86070 */
[----:B------:R-:W-:Y:S02]  /*b1d0*/  LOP3.LUT R0, R0, 0x1, RZ, 0xc0, !PT ;  /* 0x0000000100007812 */ /* 0x000fe400078ec0ff */
[----:B------:R-:W-:-:S02]  /*b1e0*/  PRMT R11, RZ, 0x7610, R11 ;  /* 0x00007610ff0b7816 */ /* 0x000fc4000000000b */
[----:B0-----:R-:W-:-:S04]  /*b1f0*/  @P3 LEA R5, R6, R5, 0x18 ;  /* 0x0000000506053211 */ /* 0x001fc800078ec0ff */
[----:B------:R0:W-:Y:S01]  /*b200*/  @P3 SYNCS.ARRIVE.TRANS64.A1T0 RZ, [R5+URZ+0x38], RZ ;  /* 0x000038ff05ff39a7 */ /* 0x0001e2000810003f */
[----:B------:R-:W-:Y:S02]  /*b210*/  ISETP.NE.U32.AND P3, PT, R4, 0x1, PT ;  /* 0x000000010400780c */ /* 0x000fe40003f65070 */
[----:B------:R-:W-:Y:S02]  /*b220*/  SEL R4, RZ, 0x1, !P1 ;  /* 0x00000001ff047807 */ /* 0x000fe40004800000 */
[----:B------:R-:W-:Y:S02]  /*b230*/  ISETP.GE.U32.AND.EX P1, PT, R17, UR7, PT, P4 ;  /* 0x0000000711007c0c */ /* 0x000fe4000bf26140 */
[----:B------:R-:W-:-:S04]  /*b240*/  ISETP.GT.U32.AND P3, PT, R13, 0x1, !P3 ;  /* 0x000000010d00780c */ /* 0x000fc80005f64070 */
[----:B0-----:R-:W-:-:S04]  /*b250*/  SEL R5, RZ, 0x1, !P3 ;  /* 0x00000001ff057807 */ /* 0x001fc80005800000 */
[--C-:B------:R-:W-:Y:S02]  /*b260*/  LOP3.LUT R3, R5, R3, R4.reuse, 0x96, !PT ;  /* 0x0000000305037212 */ /* 0x100fe400078e9604 */
[----:B------:R-:W-:Y:S01]  /*b270*/  PRMT R4, RZ, 0x7610, R4 ;  /* 0x00007610ff047816 */ /* 0x000fe20000000004 */
[----:B------:R-:W-:Y:S06]  /*b280*/  @P1 BRA `(.L_x_299) ;  /* 0x00000004004c1947 */ /* 0x000fec0003800000 */
[----:B------:R-:W-:Y:S01]  /*b290*/  ULDC.64 UR6, c[0x0][0x628] ;  /* 0x00018a0000067ab9 */ /* 0x000fe20000000a00 */
[----:B------:R-:W0:Y:S01]  /*b2a0*/  S2R R14, SR_CTAID.X ;  /* 0x00000000000e7919 */ /* 0x000e220000002500 */
[----:B------:R-:W-:Y:S01]  /*b2b0*/  ISETP.NE.U32.AND P1, PT, RZ, UR6, PT ;  /* 0x00000006ff007c0c */ /* 0x000fe2000bf25070 */
[----:B------:R-:W-:Y:S01]  /*b2c0*/  ULDC UR9, c[0x0][0x630] ;  /* 0x00018c0000097ab9 */ /* 0x000fe20000000800 */
[----:B------:R-:W-:Y:S01]  /*b2d0*/  IMAD.MOV.U32 R4, RZ, RZ, R16 ;  /* 0x000000ffff047224 */ /* 0x000fe200078e0010 */
[----:B------:R-:W1:Y:S01]  /*b2e0*/  S2R R12, SR_CTAID.Y ;  /* 0x00000000000c7919 */ /* 0x000e620000002600 */
[----:B------:R-:W-:Y:S01]  /*b2f0*/  ISETP.NE.AND.EX P1, PT, RZ, UR7, PT, P1 ;  /* 0x00000007ff007c0c */ /* 0x000fe2000bf25310 */
[----:B------:R-:W-:-:S12]  /*b300*/  IMAD.MOV.U32 R5, RZ, RZ, R17 ;  /* 0x000000ffff057224 */ /* 0x000fd800078e0011 */
[----:B------:R-:W-:Y:S05]  /*b310*/  @!P1 BRA `(.L_x_300) ;  /* 0x0000000000289947 */ /* 0x000fea0003800000 */
[----:B------:R-:W-:Y:S02]  /*b320*/  ULDC UR8, c[0x0][0x634] ;  /* 0x00018d0000087ab9 */ /* 0x000fe40000000800 */
[----:B------:R-:W-:-:S05]  /*b330*/  IADD3 R9, P1, R16, UR8, RZ ;  /* 0x0000000810097c10 */ /* 0x000fca000ff3e0ff */
[----:B------:R-:W-:-:S04]  /*b340*/  IMAD.X R15, RZ, RZ, R17, P1 ;  /* 0x000000ffff0f7224 */ /* 0x000fc800008e0611 */
[----:B------:R-:W-:-:S04]  /*b350*/  IMAD.WIDE.U32 R6, R15, UR6, RZ ;  /* 0x000000060f067c25 */ /* 0x000fc8000f8e00ff */
[----:B------:R-:W-:-:S04]  /*b360*/  IMAD.WIDE.U32 R6, P1, R9, UR7, R6 ;  /* 0x0000000709067c25 */ /* 0x000fc8000f820006 */
[----:B------:R-:W-:-:S04]  /*b370*/  IMAD.WIDE.U32 R8, R9, UR6, RZ ;  /* 0x0000000609087c25 */ /* 0x000fc8000f8e00ff */
[----:B------:R-:W-:Y:S01]  /*b380*/  IMAD.X R5, RZ, RZ, RZ, P1 ;  /* 0x000000ffff057224 */ /* 0x000fe200008e06ff */
[----:B------:R-:W-:Y:S01]  /*b390*/  IADD3 RZ, P1, R9, R6, RZ ;  /* 0x0000000609ff7210 */ /* 0x000fe20007f3e0ff */
[----:B------:R-:W-:-:S04]  /*b3a0*/  IMAD.MOV.U32 R4, RZ, RZ, R7 ;  /* 0x000000ffff047224 */ /* 0x000fc800078e0007 */
[----:B------:R-:W-:-:S08]  /*b3b0*/  IMAD.WIDE.U32.X R4, R15, UR7, R4, P1 ;  /* 0x000000070f047c25 */ /* 0x000fd000088e0404 */
.L_x_300:
[--C-:B------:R-:W-:Y:S01]  /*b3c0*/  SHF.R.U64 R8, R4, UR9, R5.reuse ;  /* 0x0000000904087c19 */ /* 0x100fe20008001205 */
[----:B------:R-:W-:Y:S01]  /*b3d0*/  ULDC.64 UR6, c[0x0][0x620] ;  /* 0x0001880000067ab9 */ /* 0x000fe20000000a00 */
[----:B------:R-:W-:Y:S01]  /*b3e0*/  SHF.R.U32.HI R4, RZ, UR9, R5 ;  /* 0x00000009ff047c19 */ /* 0x000fe20008011605 */
[----:B------:R-:W2:Y:S01]  /*b3f0*/  LDC R25, c[0x0][0x144] ;  /* 0x00005100ff197b82 */ /* 0x000ea20000000800 */
[----:B------:R-:W-:Y:S01]  /*b400*/  IADD3 R7, P1, RZ, -R8, RZ ;  /* 0x80000008ff077210 */ /* 0x000fe20007f3e0ff */
[----:B------:R-:W-:Y:S01]  /*b410*/  ULDC.64 UR10, c[0x0][0x640] ;  /* 0x00019000000a7ab9 */ /* 0x000fe20000000a00 */
[----:B0-----:R-:W-:Y:S01]  /*b420*/  I2FP.F32.U32 R9, R14 ;  /* 0x0000000e00097245 */ /* 0x001fe20000201000 */
[----:B------:R-:W-:Y:S02]  /*b430*/  ULDC UR8, c[0x0][0x608] ;  /* 0x0001820000087ab9 */ /* 0x000fe40000000800 */
[----:B------:R-:W-:Y:S01]  /*b440*/  IMAD.X R4, RZ, RZ, ~R4, P1 ;  /* 0x000000ffff047224 */ /* 0x000fe200008e0e04 */
[----:B------:R-:W-:Y:S01]  /*b450*/  ISETP.NE.U32.AND P1, PT, RZ, UR10, PT ;  /* 0x0000000aff007c0c */ /* 0x000fe2000bf25070 */
[----:B------:R-:W0:Y:S02]  /*b460*/  LDC R21, c[0x0][0x148] ;  /* 0x00005200ff157b82 */ /* 0x000e240000000800 */
[----:B------:R-:W-:Y:S01]  /*b470*/  IMAD R6, R4, UR6, RZ ;  /* 0x0000000604067c24 */ /* 0x000fe2000f8e02ff */
[----:B------:R-:W-:Y:S01]  /*b480*/  ISETP.NE.AND.EX P1, PT, RZ, UR11, PT, P1 ;  /* 0x0000000bff007c0c */ /* 0x000fe2000bf25310 */
[----:B------:R-:W-:Y:S01]  /*b490*/  IMAD.WIDE.U32 R4, R7, UR6, R16 ;  /* 0x0000000607047c25 */ /* 0x000fe2000f8e0010 */
[----:B------:R-:W-:-:S03]  /*b4a0*/  ULDC UR6, c[0x0][0x150] ;  /* 0x0000540000067ab9 */ /* 0x000fc60000000800 */
[----:B------:R-:W-:Y:S02]  /*b4b0*/  IMAD R7, R7, UR7, R6 ;  /* 0x0000000707077c24 */ /* 0x000fe4000f8e0206 */
[----:B------:R-:W-:Y:S01]  /*b4c0*/  FMUL R6, R9, UR6 ;  /* 0x0000000609067c20 */ /* 0x000fe20008400000 */
[----:B------:R-:W-:Y:S01]  /*b4d0*/  ULDC UR6, c[0x0][0x618] ;  /* 0x0001860000067ab9 */ /* 0x000fe20000000800 */
[----:B------:R-:W-:Y:S01]  /*b4e0*/  ULDC UR7, c[0x0][0x154] ;  /* 0x0000550000077ab9 */ /* 0x000fe20000000800 */
[----:B------:R-:W-:-:S03]  /*b4f0*/  IMAD.IADD R5, R5, 0x1, R7 ;  /* 0x0000000105057824 */ /* 0x000fc600078e0207 */
[----:B------:R-:W3:Y:S02]  /*b500*/  F2I.U32.TRUNC.NTZ R6, R6 ;  /* 0x0000000600067305 */ /* 0x000ee4000020f000 */
[----:B------:R-:W-:Y:S02]  /*b510*/  SHF.R.U64 R9, R4, UR6, R5 ;  /* 0x0000000604097c19 */ /* 0x000fe40008001205 */
[----:B-1----:R-:W-:-:S05]  /*b520*/  I2FP.F32.U32 R4, R12 ;  /* 0x0000000c00047245 */ /* 0x002fca0000201000 */
[----:B------:R-:W-:Y:S01]  /*b530*/  FMUL R22, R4, UR7 ;  /* 0x0000000704167c20 */ /* 0x000fe20008400000 */
[----:B------:R-:W-:Y:S01]  /*b540*/  SHF.R.U32.HI R4, RZ, UR6, R5 ;  /* 0x00000006ff047c19 */ /* 0x000fe20008011605 */
[----:B------:R-:W-:-:S03]  /*b550*/  ULDC UR6, c[0x0][0x658] ;  /* 0x0001960000067ab9 */ /* 0x000fc60000000800 */
[--C-:B------:R-:W-:Y:S01]  /*b560*/  SHF.R.U64 R20, R9, UR8, R4.reuse ;  /* 0x0000000809147c19 */ /* 0x100fe20008001204 */
[----:B------:R-:W1:Y:S01]  /*b570*/  F2I.U32.TRUNC.NTZ R22, R22 ;  /* 0x0000001600167305 */ /* 0x000e62000020f000 */
[----:B------:R-:W-:Y:S01]  /*b580*/  SHF.R.U32.HI R5, RZ, UR8, R4 ;  /* 0x00000008ff057c19 */ /* 0x000fe20008011604 */
[----:B---3--:R-:W-:-:S03]  /*b590*/  IMAD.MOV R6, RZ, RZ, -R6 ;  /* 0x000000ffff067224 */ /* 0x008fc600078e0a06 */
[--C-:B------:R-:W-:Y:S01]  /*b5a0*/  SHF.R.U64 R15, R20, UR6, R5.reuse ;  /* 0x00000006140f7c19 */ /* 0x100fe20008001205 */
[----:B--2---:R-:W-:Y:S01]  /*b5b0*/  IMAD R14, R25, R6, R14 ;  /* 0x00000006190e7224 */ /* 0x004fe200078e020e */
[----:B------:R-:W-:-:S03]  /*b5c0*/  SHF.R.U32.HI R23, RZ, UR6, R5 ;  /* 0x00000006ff177c19 */ /* 0x000fc60008011605 */
[----:B------:R-:W-:Y:S02]  /*b5d0*/  IMAD.MOV.U32 R4, RZ, RZ, R15 ;  /* 0x000000ffff047224 */ /* 0x000fe400078e000f */
[----:B------:R-:W-:Y:S01]  /*b5e0*/  IMAD.MOV.U32 R5, RZ, RZ, R23 ;  /* 0x000000ffff057224 */ /* 0x000fe200078e0017 */
[----:B-1----:R-:W-:Y:S06]  /*b5f0*/  @!P1 BRA `(.L_x_301) ;  /* 0x0000000000289947 */ /* 0x002fec0003800000 */
[----:B------:R-:W-:Y:S02]  /*b600*/  ULDC UR6, c[0x0][0x64c] ;  /* 0x0001930000067ab9 */ /* 0x000fe40000000800 */
[----:B------:R-:W-:-:S05]  /*b610*/  IADD3 R5, P1, R15, UR6, RZ ;  /* 0x000000060f057c10 */ /* 0x000fca000ff3e0ff */
[----:B------:R-:W-:-:S04]  /*b620*/  IMAD.X R23, RZ, RZ, R23, P1 ;  /* 0x000000ffff177224 */ /* 0x000fc800008e0617 */
[----:B------:R-:W-:-:S04]  /*b630*/  IMAD.WIDE.U32 R6, R23, UR10, RZ ;  /* 0x0000000a17067c25 */ /* 0x000fc8000f8e00ff */
[----:B------:R-:W-:-:S04]  /*b640*/  IMAD.WIDE.U32 R6, P1, R5, UR11, R6 ;  /* 0x0000000b05067c25 */ /* 0x000fc8000f820006 */
[----:B------:R-:W-:-:S04]  /*b650*/  IMAD.WIDE.U32 R4, R5, UR10, RZ ;  /* 0x0000000a05047c25 */ /* 0x000fc8000f8e00ff */
[----:B------:R-:W-:Y:S01]  /*b660*/  IMAD.MOV.U32 R4, RZ, RZ, R7 ;  /* 0x000000ffff047224 */ /* 0x000fe200078e0007 */
[----:B------:R-:W-:Y:S01]  /*b670*/  IADD3 RZ, P3, R5, R6, RZ ;  /* 0x0000000605ff7210 */ /* 0x000fe20007f7e0ff */
[----:B------:R-:W-:-:S04]  /*b680*/  IMAD.X R5, RZ, RZ, RZ, P1 ;  /* 0x000000ffff057224 */ /* 0x000fc800008e06ff */
[----:B------:R-:W-:-:S08]  /*b690*/  IMAD.WIDE.U32.X R4, R23, UR11, R4, P3 ;  /* 0x0000000b17047c25 */ /* 0x000fd000098e0404 */
.L_x_301:
[----:B------:R-:W-:Y:S01]  /*b6a0*/  ISETP.NE.AND P1, PT, R2, 0x1, PT ;  /* 0x000000010200780c */ /* 0x000fe20003f25270 */
[----:B------:R-:W-:Y:S01]  /*b6b0*/  ULDC UR6, c[0x0][0x648] ;  /* 0x0001920000067ab9 */ /* 0x000fe20000000800 */
[----:B------:R-:W-:Y:S01]  /*b6c0*/  LOP3.LUT R20, R20, UR21, RZ, 0xc0, !PT ;  /* 0x0000001514147c12 */ /* 0x000fe2000f8ec0ff */
[----:B------:R-:W-:Y:S01]  /*b6d0*/  IMAD.MOV R22, RZ, RZ, -R22 ;  /* 0x000000ffff167224 */ /* 0x000fe200078e0a16 */
[----:B------:R-:W-:Y:S01]  /*b6e0*/  SHF.R.U64 R5, R4, UR6, R5 ;  /* 0x0000000604057c19 */ /* 0x000fe20008001205 */
[----:B------:R-:W-:Y:S01]  /*b6f0*/  ULDC UR6, c[0x0][0x638] ;  /* 0x00018e0000067ab9 */ /* 0x000fe20000000800 */
[----:B------:R-:W-:Y:S01]  /*b700*/  LOP3.LUT R6, R9, UR4, RZ, 0xc0, !PT ;  /* 0x0000000409067c12 */ /* 0x000fe2000f8ec0ff */
[----:B------:R-:W-:Y:S02]  /*b710*/  ULDC UR7, c[0x0][0x610] ;  /* 0x0001840000077ab9 */ /* 0x000fe40000000800 */
[----:B------:R-:W-:Y:S02]  /*b720*/  IMAD.MOV R4, RZ, RZ, -R5 ;  /* 0x000000ffff047224 */ /* 0x000fe400078e0a05 */
[----:B------:R-:W-:-:S02]  /*b730*/  IMAD R5, R5, UR5, R20 ;  /* 0x0000000505057c24 */ /* 0x000fc4000f8e0214 */
[----:B0-----:R-:W-:Y:S02]  /*b740*/  @P1 IMAD R14, R21, R22, R12 ;  /* 0x00000016150e1224 */ /* 0x001fe400078e020c */
[----:B------:R-:W-:Y:S01]  /*b750*/  IMAD R15, R4, UR6, R15 ;  /* 0x00000006040f7c24 */ /* 0x000fe2000f8e020f */
[----:B------:R-:W-:Y:S01]  /*b760*/  ULDC UR6, c[0x0][0x600] ;  /* 0x0001800000067ab9 */ /* 0x000fe20000000800 */
[----:B------:R-:W-:Y:S02]  /*b770*/  IMAD R14, R5, UR7, R14 ;  /* 0x00000007050e7c24 */ /* 0x000fe4000f8e020e */
[----:B------:R-:W-:Y:S02]  /*b780*/  IMAD R15, R15, UR6, R6 ;  /* 0x000000060f0f7c24 */ /* 0x000fe4000f8e0206 */
[----:B------:R-:W-:-:S03]  /*b790*/  IMAD.MOV.U32 R4, RZ, RZ, 0x1 ;  /* 0x00000001ff047424 */ /* 0x000fc600078e00ff */
[----:B------:R-:W-:Y:S02]  /*b7a0*/  SEL R9, R15, R14, !P1 ;  /* 0x0000000e0f097207 */ /* 0x000fe40004800000 */
[----:B------:R-:W-:-:S07]  /*b7b0*/  SEL R7, R14, R15, !P1 ;  /* 0x0000000f0e077207 */ /* 0x000fce0004800000 */
.L_x_299:
[----:B------:R-:W-:Y:S05]  /*b7c0*/  BSYNC B1 ;  /* 0x0000000000017941 */ /* 0x000fea0003800000 */
.L_x_298:
[----:B------:R-:W-:-:S13]  /*b7d0*/  LOP3.LUT P1, RZ, R4, 0xff, RZ, 0xc0, !PT ;  /* 0x000000ff04ff7812 */ /* 0x000fda000782c0ff */
[----:B------:R-:W-:Y:S05]  /*b7e0*/  @P1 BRA `(.L_x_302) ;  /* 0xfffffff000e01947 */ /* 0x000fea000383ffff */
[----:B------:R-:W-:Y:S05]  /*b7f0*/  BSYNC B0 ;  /* 0x0000000000007941 */ /* 0x000fea0003800000 */
.L_x_290:
[----:B------:R-:W-:-:S03]  /*b800*/  UMOV UR6, 0xffffffff ;  /* 0xffffffff00067882 */ /* 0x000fc60000000000 */
[----:B------:R-:W-:Y:S05]  /*b810*/  BRA.DIV UR6, `(.L_x_303) ;  /* 0x0000000206d07947 */ /* 0x000fea000b800000 */
[----:B------:R-:W-:-:S13]  /*b820*/  ELECT P6, URZ, PT ;  /* 0x00000000003f782f */ /* 0x000fda00038c0000 */
.L_x_315:
[----:B------:R-:W-:Y:S04]  /*b830*/  BSSY B0, `(.L_x_304) ;  /* 0x0000019000007945 */ /* 0x000fe80003800000 */
[----:B------:R-:W-:Y:S05]  /*b840*/  @!P6 BRA `(.L_x_305) ;  /* 0x00000000005ce947 */ /* 0x000fea0003800000 */
[----:B------:R-:W-:-:S04]  /*b850*/  LOP3.LUT R19, R19, 0x2, RZ, 0xfc, !PT ;  /* 0x0000000213137812 */ /* 0x000fc800078efcff */
[----:B------:R-:W-:-:S13]  /*b860*/  ISETP.NE.AND P0, PT, R19, 0x3, PT ;  /* 0x000000031300780c */ /* 0x000fda0003f05270 */
[----:B------:R-:W-:Y:S05]  /*b870*/  @!P0 BRA `(.L_x_306) ;  /* 0x0000000000048947 */ /* 0x000fea0003800000 */
[----:B------:R-:W-:Y:S01]  /*b880*/  BPT.TRAP 0x1 ;  /* 0x000000040000795c */ /* 0x000fe20000300000 */
.L_x_306:
[----:B------:R-:W0:Y:S01]  /*b890*/  S2R R5, SR_CgaCtaId ;  /* 0x0000000000057919 */ /* 0x000e220000008800 */
[----:B------:R-:W-:Y:S02]  /*b8a0*/  MOV R2, 0x400 ;  /* 0x0000040000027802 */ /* 0x000fe40000000f00 */
[----:B------:R-:W-:Y:S02]  /*b8b0*/  SHF.L.U32 R4, R3, 0x1f, RZ ;  /* 0x0000001f03047819 */ /* 0x000fe400000006ff */
[----:B0-----:R-:W-:-:S05]  /*b8c0*/  LEA R5, R5, R2, 0x18 ;  /* 0x0000000205057211 */ /* 0x001fca00078ec0ff */
[----:B------:R-:W-:-:S04]  /*b8d0*/  VIADD R5, R5, 0x10 ;  /* 0x0000001005057836 */ /* 0x000fc80000000000 */
[C---:B------:R-:W-:Y:S02]  /*b8e0*/  IMAD R7, R0.reuse, 0x8, R5 ;  /* 0x0000000800077824 */ /* 0x040fe400078e0205 */
[----:B------:R-:W-:Y:S02]  /*b8f0*/  VIADD R0, R0, 0x1 ;  /* 0x0000000100007836 */ /* 0x000fe40000000000 */
[----:B------:R-:W0:Y:S03]  /*b900*/  SYNCS.PHASECHK.TRANS64.TRYWAIT P0, [R7+URZ], R4 ;  /* 0x00000004070075a7 */ /* 0x000e26000800017f */
[----:B------:R-:W-:-:S04]  /*b910*/  ISETP.NE.AND P1, PT, R0, 0x2, PT ;  /* 0x000000020000780c */ /* 0x000fc80003f25270 */
[----:B------:R-:W-:Y:S02]  /*b920*/  SEL R2, RZ, 0x1, P1 ;  /* 0x00000001ff027807 */ /* 0x000fe40000800000 */
[----:B------:R-:W-:Y:S02]  /*b930*/  SEL R0, R0, RZ, P1 ;  /* 0x000000ff00007207 */ /* 0x000fe40000800000 */
[----:B------:R-:W-:Y:S01]  /*b940*/  LOP3.LUT R2, R3, R2, RZ, 0x3c, !PT ;  /* 0x0000000203027212 */ /* 0x000fe200078e3cff */
[----:B0-----:R-:W-:Y:S06]  /*b950*/  @!P0 BRA `(.L_x_307) ;  /* 0x0000000000a08947 */ /* 0x001fec0003800000 */
.L_x_316:
[----:B------:R-:W-:Y:S01]  /*b960*/  IMAD R5, R0, 0x8, R5 ;  /* 0x0000000800057824 */ /* 0x000fe200078e0205 */
[----:B------:R-:W-:-:S07]  /*b970*/  SHF.L.U32 R0, R2, 0x1f, RZ ;  /* 0x0000001f02007819 */ /* 0x000fce00000006ff */
.L_x_308:
[----:B-1----:R1:W2:Y:S02]  /*b980*/  SYNCS.PHASECHK.TRANS64.TRYWAIT P0, [R5+URZ], R0 ;  /* 0x00000000050075a7 */ /* 0x0022a4000800017f */
[----:B--2---:R-:W-:Y:S05]  /*b990*/  @!P0 NANOSLEEP.SYNCS 0x989680 ;  /* 0x009896800000895d */ /* 0x004fea0003900000 */
[----:B------:R-:W2:Y:S02]  /*b9a0*/  @!P0 SYNCS.PHASECHK.TRANS64 P0, [R5+URZ], R0 ;  /* 0x00000000050085a7 */ /* 0x000ea4000800007f */
[----:B--2---:R-:W-:Y:S05]  /*b9b0*/  @!P0 BRA `(.L_x_308) ;  /* 0xfffffffc00f08947 */ /* 0x004fea000383ffff */
.L_x_305:
[----:B------:R-:W-:Y:S05]  /*b9c0*/  BSYNC B0 ;  /* 0x0000000000007941 */ /* 0x000fea0003800000 */
.L_x_304:
[----:B------:R-:W-:Y:S05]  /*b9d0*/  EXIT ;  /* 0x000000000000794d */ /* 0x000fea0003800000 */
.L_x_17:
[----:B---3--:R3:W4:Y:S02]  /*b9e0*/  SYNCS.PHASECHK.TRANS64.TRYWAIT P1, [R3+URZ], R0 ;  /* 0x00000000030075a7 */ /* 0x008724000802017f */
[----:B----4-:R-:W-:Y:S05]  /*b9f0*/  @!P1 NANOSLEEP.SYNCS 0x989680 ;  /* 0x009896800000995d */ /* 0x010fea0003900000 */
[----:B------:R-:W4:Y:S02]  /*ba00*/  @!P1 SYNCS.PHASECHK.TRANS64 P1, [R3+URZ], R0 ;  /* 0x00000000030095a7 */ /* 0x000f24000802007f */
[----:B----4-:R-:W-:Y:S05]  /*ba10*/  @!P1 BRA `(.L_x_17) ;  /* 0xfffffffc00f09947 */ /* 0x010fea000383ffff */
[----:B------:R-:W-:Y:S05]  /*ba20*/  BRA `(.L_x_16) ;  /* 0xffffff5400e87947 */ /* 0x000fea000383ffff */
.L_x_22:
[----:B-1----:R-:W-:-:S04]  /*ba30*/  IMAD.U32 R4, RZ, RZ, UR8 ;  /* 0x00000008ff047e24 */ /* 0x002fc8000f8e00ff */
[----:B------:R1:W2:Y:S03]  /*ba40*/  SYNCS.PHASECHK.TRANS64.TRYWAIT P1, [R4+URZ], R3 ;  /* 0x00000003040075a7 */ /* 0x0002a6000802017f */
[----:B--2---:R-:W-:Y:S05]  /*ba50*/  @!P1 NANOSLEEP.SYNCS 0x989680 ;  /* 0x009896800000995d */ /* 0x004fea0003900000 */
[----:B------:R-:W2:Y:S02]  /*ba60*/  @!P1 SYNCS.PHASECHK.TRANS64 P1, [R4+URZ], R3 ;  /* 0x00000003040095a7 */ /* 0x000ea4000802007f */
[----:B--2---:R-:W-:Y:S05]  /*ba70*/  @!P1 BRA `(.L_x_22) ;  /* 0xfffffffc00ec9947 */ /* 0x004fea000383ffff */
[----:B------:R-:W-:Y:S05]  /*ba80*/  BRA `(.L_x_21) ;  /* 0xffffff5c00507947 */ /* 0x000fea000383ffff */
.L_x_291:
[----:B------:R-:W-:Y:S01]  /*ba90*/  BSSY B1, `(.L_x_309) ;  /* 0x0000006000017945 */ /* 0x000fe20003800000 */
[----:B------:R-:W-:-:S07]  /*baa0*/  IMAD.MOV.U32 R15, RZ, RZ, -0x1 ;  /* 0xffffffffff0f7424 */ /* 0x000fce00078e00ff */
[----:B------:R-:W-:Y:S05]  /*bab0*/  WARPSYNC.COLLECTIVE R15, `(.L_x_310) ;  /* 0x000000000f0c7348 */ /* 0x000fea0003c00000 */
[----:B------:R-:W-:Y:S02]  /*bac0*/  ELECT P6, UR62, PT ;  /* 0x00000000003e782f */ /* 0x000fe400038c0000 */
[----:B------:R-:W-:Y:S01]  /*bad0*/  MOV R14, UR62 ;  /* 0x0000003e000e7c02 */ /* 0x000fe20008000f00 */
[----:B------:R-:W-:Y:S10]  /*bae0*/  ENDCOLLECTIVE ;  /* 0x000000000000791b */ /* 0x000ff40003800000 */
.L_x_310:
[----:B------:R-:W-:Y:S05]  /*baf0*/  BSYNC B1 ;  /* 0x0000000000017941 */ /* 0x000fea0003800000 */
.L_x_309:
[----:B------:R-:W-:Y:S05]  /*bb00*/  BRA `(.L_x_311) ;  /* 0xfffffff000247947 */ /* 0x000fea000383ffff */
.L_x_294:
[----:B0-----:R0:W1:Y:S02]  /*bb10*/  SYNCS.PHASECHK.TRANS64.TRYWAIT P1, [R12+URZ+0x10], R7 ;  /* 0x000010070c0075a7 */ /* 0x001064000802017f */
[----:B-1----:R-:W-:Y:S05]  /*bb20*/  @!P1 NANOSLEEP.SYNCS 0x989680 ;  /* 0x009896800000995d */ /* 0x002fea0003900000 */
[----:B------:R-:W1:Y:S02]  /*bb30*/  @!P1 SYNCS.PHASECHK.TRANS64 P1, [R12+URZ+0x10], R7 ;  /* 0x000010070c0095a7 */ /* 0x000e64000802007f */
[----:B-1----:R-:W-:Y:S05]  /*bb40*/  @!P1 BRA `(.L_x_294) ;  /* 0xfffffffc00f09947 */ /* 0x002fea000383ffff */
[----:B------:R-:W-:Y:S05]  /*bb50*/  BRA `(.L_x_312) ;  /* 0xfffffff0006c7947 */ /* 0x000fea000383ffff */
.L_x_303:
[----:B------:R-:W-:Y:S01]  /*bb60*/  BSSY B0, `(.L_x_313) ;  /* 0x0000006000007945 */ /* 0x000fe20003800000 */
[----:B------:R-:W-:-:S07]  /*bb70*/  IMAD.MOV.U32 R15, RZ, RZ, -0x1 ;  /* 0xffffffffff0f7424 */ /* 0x000fce00078e00ff */
[----:B------:R-:W-:Y:S05]  /*bb80*/  WARPSYNC.COLLECTIVE R15, `(.L_x_314) ;  /* 0x000000000f0c7348 */ /* 0x000fea0003c00000 */
[----:B------:R-:W-:Y:S02]  /*bb90*/  ELECT P6, UR62, PT ;  /* 0x00000000003e782f */ /* 0x000fe400038c0000 */
[----:B------:R-:W-:Y:S01]  /*bba0*/  MOV R14, UR62 ;  /* 0x0000003e000e7c02 */ /* 0x000fe20008000f00 */
[----:B------:R-:W-:Y:S10]  /*bbb0*/  ENDCOLLECTIVE ;  /* 0x000000000000791b */ /* 0x000ff40003800000 */
.L_x_314:
[----:B------:R-:W-:Y:S05]  /*bbc0*/  BSYNC B0 ;  /* 0x0000000000007941 */ /* 0x000fea0003800000 */
.L_x_313:
[----:B------:R-:W-:Y:S05]  /*bbd0*/  BRA `(.L_x_315) ;  /* 0xfffffffc00147947 */ /* 0x000fea000383ffff */
.L_x_307:
[----:B0-----:R0:W1:Y:S02]  /*bbe0*/  SYNCS.PHASECHK.TRANS64.TRYWAIT P0, [R7+URZ], R4 ;  /* 0x00000004070075a7 */ /* 0x001064000800017f */
[----:B-1----:R-:W-:Y:S05]  /*bbf0*/  @!P0 NANOSLEEP.SYNCS 0x989680 ;  /* 0x009896800000895d */ /* 0x002fea0003900000 */
[----:B------:R-:W1:Y:S02]  /*bc00*/  @!P0 SYNCS.PHASECHK.TRANS64 P0, [R7+URZ], R4 ;  /* 0x00000004070085a7 */ /* 0x000e64000800007f */
[----:B-1----:R-:W-:Y:S05]  /*bc10*/  @!P0 BRA `(.L_x_307) ;  /* 0xfffffffc00f08947 */ /* 0x002fea000383ffff */
[----:B------:R-:W-:Y:S05]  /*bc20*/  BRA `(.L_x_316) ;  /* 0xfffffffc004c7947 */ /* 0x000fea000383ffff */
.L_x_317:
[----:B------:R-:W-:-:S00]  /*bc30*/  BRA `(.L_x_317) ;  /* 0xfffffffc00fc7947 */ /* 0x000fc0000383ffff */
[----:B------:R-:W-:-:S00]  /*bc40*/  NOP ;  /* 0x0000000000007918 */ /* 0x000fc00000000000 */
        /* <DEDUP_REMOVED lines=11> */
.L_x_318:


//--------------------- .nv.global.init           --------------------------
	.section	.nv.global.init,"aw",@progbits
.nv.global.init:
	.type		$str$22,@object
	.size		$str$22,($str$23 - $str$22)
$str$22:
        /*0000*/ 	.byte	0x6b, 0x5f, 0x74, 0x69, 0x6c, 0x65, 0x5f, 0x63, 0x6f, 0x75, 0x6e, 0x74, 0x20, 0x3e, 0x3d, 0x20
        /*0010*/ 	.byte	0x31, 0x00
	.type		$str$23,@object
	.size		$str$23,(__unnamed_1 - $str$23)
$str$23:
        /*0012*/ 	.byte	0x2f, 0x74, 0x6d, 0x70, 0x2f, 0x63, 0x75, 0x74, 0x6c, 0x61, 0x73, 0x73, 0x5f, 0x73, 0x77, 0x65
        /*0022*/ 	.byte	0x65, 0x70, 0x5f, 0x73, 0x72, 0x63, 0x2f, 0x69, 0x6e, 0x63, 0x6c, 0x75, 0x64, 0x65, 0x2f, 0x63
        /*0032*/ 	.byte	0x75, 0x74, 0x6c, 0x61, 0x73, 0x73, 0x2f, 0x67, 0x65, 0x6d, 0x6d, 0x2f, 0x63, 0x6f, 0x6c, 0x6c
        /*0042*/ 	.byte	0x65, 0x63, 0x74, 0x69, 0x76, 0x65, 0x2f, 0x73, 0x6d, 0x39, 0x30, 0x5f, 0x6d, 0x6d, 0x61, 0x5f
        /*0052*/ 	.byte	0x74, 0x6d, 0x61, 0x5f, 0x67, 0x6d, 0x6d, 0x61, 0x5f, 0x73, 0x73, 0x5f, 0x77, 0x61, 0x72, 0x70
        /*0062*/ 	.byte	0x73, 0x70, 0x65, 0x63, 0x69, 0x61, 0x6c, 0x69, 0x7a, 0x65, 0x64, 0x2e, 0x68, 0x70, 0x70, 0x00
	.type		__unnamed_1,@object
	.size		__unnamed_1,(.L_0 - __unnamed_1)
__unnamed_1:
        /*0072*/ 	.byte	0x76, 0x6f, 0x69, 0x64, 0x20, 0x63, 0x75, 0x74, 0x6c, 0x61, 0x73, 0x73, 0x3a, 0x3a, 0x67, 0x65
        /* <DEDUP_REMOVED lines=180> */
        /*0bc2*/ 	.byte	0x64, 0x65, 0x6e, 0x74, 0x69, 0x74, 0x79, 0x5d, 0x00
.L_0:


//--------------------- .nv.shared._ZN7cutlass13device_kernelINS_4gemm6kernel13GemmUniversalIN4cute5tupleIJiiiiEEENS1_10collective13CollectiveMmaINS1_34MainloopSm90TmaGmmaWarpSpecializedILi2ENS5_IJNS4_1CILi1EEESB_SB_EEENS1_35KernelTmaWarpSpecializedCooperativeEEENS5_IJNSA_ILi128EEENSA_ILi256EEESF_EEENS_10bfloat16_tENS5_IJSB_llEEESI_SJ_NS4_8TiledMMAINS4_8MMA_AtomIJNS4_4SM904GMMA28MMA_64x256x16_F32BF16BF16_SSILNSN_5MajorE1ELSP_1ELNSN_7ScaleInE1ELSQ_1EEEEEENS4_6LayoutINS5_IJNSA_ILi2EEESB_SB_EEENS5_IJSB_NSA_ILi0EEESW_EEEEENS5_IJNS4_10UnderscoreESZ_SZ_EEEEENS4_13SM90_TMA_LOADENS4_14ComposedLayoutINS4_7SwizzleILi3ELi4ELi3EEENS4_18smem_ptr_flag_bitsILi16EEENST_INS5_IJNSA_ILi64EEENSA_ILi8EEEEEENS5_IJSB_S18_EEEEEEEvNS4_8identityES12_S1D_vS1E_EENS_8epilogue10collective6detail29Sm90TmaWarpSpecializedAdapterINS1H_15DefaultEpilogueISI_NS5_IJlSB_lEEES1L_NS1G_6thread17LinearCombinationISI_Li1EffLNS1M_9ScaleType4KindE0ELNS_15FloatRoundStyleE2ESI_EENS1_15EpilogueDefaultEEEEEvvEEEEvNT_6ParamsE --------------------------
	.section	.nv.shared._ZN7cutlass13device_kernelINS_4gemm6kernel13GemmUniversalIN4cute5tupleIJiiiiEEENS1_10collective13CollectiveMmaINS1_34MainloopSm90TmaGmmaWarpSpecializedILi2ENS5_IJNS4_1CILi1EEESB_SB_EEENS1_35KernelTmaWarpSpecializedCooperativeEEENS5_IJNSA_ILi128EEENSA_ILi256EEESF_EEENS_10bfloat16_tENS5_IJSB_llEEESI_SJ_NS4_8TiledMMAINS4_8MMA_AtomIJNS4_4SM904GMMA28MMA_64x256x16_F32BF16BF16_SSILNSN_5MajorE1ELSP_1ELNSN_7ScaleInE1ELSQ_1EEEEEENS4_6LayoutINS5_IJNSA_ILi2EEESB_SB_EEENS5_IJSB_NSA_ILi0EEESW_EEEEENS5_IJNS4_10UnderscoreESZ_SZ_EEEEENS4_13SM90_TMA_LOADENS4_14ComposedLayoutINS4_7SwizzleILi3ELi4ELi3EEENS4_18smem_ptr_flag_bitsILi16EEENST_INS5_IJNSA_ILi64EEENSA_ILi8EEEEEENS5_IJSB_S18_EEEEEEEvNS4_8identityES12_S1D_vS1E_EENS_8epilogue10collective6detail29Sm90TmaWarpSpecializedAdapterINS1H_15DefaultEpilogueISI_NS5_IJlSB_lEEES1L_NS1G_6thread17LinearCombinationISI_Li1EffLNS1M_9ScaleType4KindE0ELNS_15FloatRoundStyleE2ESI_EENS1_15EpilogueDefaultEEEEEvvEEEEvNT_6ParamsE,"aw",@nobits
	.sectionflags	@""
	.align	16
	.zero		1024


//--------------------- .nv.shared.reserved.0     --------------------------
	.section	.nv.shared.reserved.0,"aw",@nobits
	.weak		__nv_reservedSMEM_offset_0_alias
	.size		__nv_reservedSMEM_offset_0_alias, 0, 0
	.other		__nv_reservedSMEM_offset_0_alias,@"STO_CUDA_RESERVED_SHARED STV_DEFAULT"
__nv_reservedSMEM_offset_0_alias:
	.zero		0


//--------------------- .nv.global                --------------------------
	.section	.nv.global,"aw",@nobits
.nv.global:
	.type		_ZN40_INTERNAL_4f92a910_4_k_cu_c7b61455_257604cute1_E,@object
	.size		_ZN40_INTERNAL_4f92a910_4_k_cu_c7b61455_257604cute1_E,(_ZN40_INTERNAL_4f92a910_4_k_cu_c7b61455_257604cuda3std3__45__cpo6cbeginE - _ZN40_INTERNAL_4f92a910_4_k_cu_c7b61455_257604cute1_E)
_ZN40_INTERNAL_4f92a910_4_k_cu_c7b61455_257604cute1_E:
	.zero		1
	.type		_ZN40_INTERNAL_4f92a910_4_k_cu_c7b61455_257604cuda3std3__45__cpo6cbeginE,@object
	.size		_ZN40_INTERNAL_4f92a910_4_k_cu_c7b61455_257604cuda3std3__45__cpo6cbeginE,(_ZN40_INTERNAL_4f92a910_4_k_cu_c7b61455_257604cuda3std3__48in_placeE - _ZN40_INTERNAL_4f92a910_4_k_cu_c7b61455_257604cuda3std3__45__cpo6cbeginE)
_ZN40_INTERNAL_4f92a910_4_k_cu_c7b61455_257604cuda3std3__45__cpo6cbeginE:
	.zero		1
	.type		_ZN40_INTERNAL_4f92a910_4_k_cu_c7b61455_257604cuda3std3__48in_placeE,@object
	.size		_ZN40_INTERNAL_4f92a910_4_k_cu_c7b61455_257604cuda3std3__48in_placeE,(_ZN40_INTERNAL_4f92a910_4_k_cu_c7b61455_257604cuda3std6ranges3__45__cpo9iter_moveE - _ZN40_INTERNAL_4f92a910_4_k_cu_c7b61455_257604cuda3std3__48in_placeE)
_ZN40_INTERNAL_4f92a910_4_k_cu_c7b61455_257604cuda3std3__48in_placeE:
	.zero		1
	.type		_ZN40_INTERNAL_4f92a910_4_k_cu_c7b61455_257604cuda3std6ranges3__45__cpo9iter_moveE,@object
	.size		_ZN40_INTERNAL_4f92a910_4_k_cu_c7b61455_257604cuda3std6ranges3__45__cpo9iter_moveE,(_ZN40_INTERNAL_4f92a910_4_k_cu_c7b61455_257604cuda3std3__45__cpo5beginE - _ZN40_INTERNAL_4f92a910_4_k_cu_c7b61455_257604cuda3std6ranges3__45__cpo9iter_moveE)
_ZN40_INTERNAL_4f92a910_4_k_cu_c7b61455_257604cuda3std6ranges3__45__cpo9iter_moveE:
	.zero		1
	.type		_ZN40_INTERNAL_4f92a910_4_k_cu_c7b61455_257604cuda3std3__45__cpo5beginE,@object
	.size		_ZN40_INTERNAL_4f92a910_4_k_cu_c7b61455_257604cuda3std3__45__cpo5beginE,(_ZN40_INTERNAL_4f92a910_4_k_cu_c7b61455_257604cuda3std3__442_GLOBAL__N__4f92a910_4_k_cu_c7b61455_257606ignoreE - _ZN40_INTERNAL_4f92a910_4_k_cu_c7b61455_257604cuda3std3__45__cpo5beginE)
_ZN40_INTERNAL_4f92a910_4_k_cu_c7b61455_257604cuda3std3__45__cpo5beginE:
	.zero		1
	.type		_ZN40_INTERNAL_4f92a910_4_k_cu_c7b61455_257604cuda3std3__442_GLOBAL__N__4f92a910_4_k_cu_c7b61455_257606ignoreE,@object
	.size		_ZN40_INTERNAL_4f92a910_4_k_cu_c7b61455_257604cuda3std3__442_GLOBAL__N__4f92a910_4_k_cu_c7b61455_257606ignoreE,(_ZN40_INTERNAL_4f92a910_4_k_cu_c7b61455_257604cute7productE - _ZN40_INTERNAL_4f92a910_4_k_cu_c7b61455_257604cuda3std3__442_GLOBAL__N__4f92a910_4_k_cu_c7b61455_257606ignoreE)
_ZN40_INTERNAL_4f92a910_4_k_cu_c7b61455_257604cuda3std3__442_GLOBAL__N__4f92a910_4_k_cu_c7b61455_257606ignoreE:
	.zero		1
	.type		_ZN40_INTERNAL_4f92a910_4_k_cu_c7b61455_257604cute7productE,@object
	.size		_ZN40_INTERNAL_4f92a910_4_k_cu_c7b61455_257604cute7productE,(_ZN40_INTERNAL_4f92a910_4_k_cu_c7b61455_257604cuda3std3__45__cpo3endE - _ZN40_INTERNAL_4f92a910_4_k_cu_c7b61455_257604cute7productE)
_ZN40_INTERNAL_4f92a910_4_k_cu_c7b61455_257604cute7productE:
	.zero		1
	.type		_ZN40_INTERNAL_4f92a910_4_k_cu_c7b61455_257604cuda3std3__45__cpo3endE,@object
	.size		_ZN40_INTERNAL_4f92a910_4_k_cu_c7b61455_257604cuda3std3__45__cpo3endE,(_ZN40_INTERNAL_4f92a910_4_k_cu_c7b61455_257604cuda3std3__419piecewise_constructE - _ZN40_INTERNAL_4f92a910_4_k_cu_c7b61455_257604cuda3std3__45__cpo3endE)
_ZN40_INTERNAL_4f92a910_4_k_cu_c7b61455_257604cuda3std3__45__cpo3endE:
	.zero		1
	.type		_ZN40_INTERNAL_4f92a910_4_k_cu_c7b61455_257604cuda3std3__419piecewise_constructE,@object
	.size		_ZN40_INTERNAL_4f92a910_4_k_cu_c7b61455_257604cuda3std3__419piecewise_constructE,(_ZN40_INTERNAL_4f92a910_4_k_cu_c7b61455_257604cuda3std3__45__cpo4cendE - _ZN40_INTERNAL_4f92a910_4_k_cu_c7b61455_257604cuda3std3__419piecewise_constructE)
_ZN40_INTERNAL_4f92a910_4_k_cu_c7b61455_257604cuda3std3__419piecewise_constructE:
	.zero		1
	.type		_ZN40_INTERNAL_4f92a910_4_k_cu_c7b61455_257604cuda3std3__45__cpo4cendE,@object
	.size		_ZN40_INTERNAL_4f92a910_4_k_cu_c7b61455_257604cuda3std3__45__cpo4cendE,(_ZN40_INTERNAL_4f92a910_4_k_cu_c7b61455_257604cuda3std6ranges3__45__cpo4swapE - _ZN40_INTERNAL_4f92a910_4_k_cu_c7b61455_257604cuda3std3__45__cpo4cendE)
_ZN40_INTERNAL_4f92a910_4_k_cu_c7b61455_257604cuda3std3__45__cpo4cendE:
	.zero		1
	.type		_ZN40_INTERNAL_4f92a910_4_k_cu_c7b61455_257604cuda3std6ranges3__45__cpo4swapE,@object
	.size		_ZN40_INTERNAL_4f92a910_4_k_cu_c7b61455_257604cuda3std6ranges3__45__cpo4swapE,(.L_8 - _ZN40_INTERNAL_4f92a910_4_k_cu_c7b61455_257604cuda3std6ranges3__45__cpo4swapE)
_ZN40_INTERNAL_4f92a910_4_k_cu_c7b61455_257604cuda3std6ranges3__45__cpo4swapE:
	.zero		1
.L_8:


//--------------------- .nv.constant0._ZN7cutlass13device_kernelINS_4gemm6kernel13GemmUniversalIN4cute5tupleIJiiiiEEENS1_10collective13CollectiveMmaINS1_34MainloopSm90TmaGmmaWarpSpecializedILi2ENS5_IJNS4_1CILi1EEESB_SB_EEENS1_35KernelTmaWarpSpecializedCooperativeEEENS5_IJNSA_ILi128EEENSA_ILi256EEESF_EEENS_10bfloat16_tENS5_IJSB_llEEESI_SJ_NS4_8TiledMMAINS4_8MMA_AtomIJNS4_4SM904GMMA28MMA_64x256x16_F32BF16BF16_SSILNSN_5MajorE1ELSP_1ELNSN_7ScaleInE1ELSQ_1EEEEEENS4_6LayoutINS5_IJNSA_ILi2EEESB_SB_EEENS5_IJSB_NSA_ILi0EEESW_EEEEENS5_IJNS4_10UnderscoreESZ_SZ_EEEEENS4_13SM90_TMA_LOADENS4_14ComposedLayoutINS4_7SwizzleILi3ELi4ELi3EEENS4_18smem_ptr_flag_bitsILi16EEENST_INS5_IJNSA_ILi64EEENSA_ILi8EEEEEENS5_IJSB_S18_EEEEEEEvNS4_8identityES12_S1D_vS1E_EENS_8epilogue10collective6detail29Sm90TmaWarpSpecializedAdapterINS1H_15DefaultEpilogueISI_NS5_IJlSB_lEEES1L_NS1G_6thread17LinearCombinationISI_Li1EffLNS1M_9ScaleType4KindE0ELNS_15FloatRoundStyleE2ESI_EENS1_15EpilogueDefaultEEEEEvvEEEEvNT_6ParamsE --------------------------
	.section	.nv.constant0._ZN7cutlass13device_kernelINS_4gemm6kernel13GemmUniversalIN4cute5tupleIJiiiiEEENS1_10collective13CollectiveMmaINS1_34MainloopSm90TmaGmmaWarpSpecializedILi2ENS5_IJNS4_1CILi1EEESB_SB_EEENS1_35KernelTmaWarpSpecializedCooperativeEEENS5_IJNSA_ILi128EEENSA_ILi256EEESF_EEENS_10bfloat16_tENS5_IJSB_llEEESI_SJ_NS4_8TiledMMAINS4_8MMA_AtomIJNS4_4SM904GMMA28MMA_64x256x16_F32BF16BF16_SSILNSN_5MajorE1ELSP_1ELNSN_7ScaleInE1ELSQ_1EEEEEENS4_6LayoutINS5_IJNSA_ILi2EEESB_SB_EEENS5_IJSB_NSA_ILi0EEESW_EEEEENS5_IJNS4_10UnderscoreESZ_SZ_EEEEENS4_13SM90_TMA_LOADENS4_14ComposedLayoutINS4_7SwizzleILi3ELi4ELi3EEENS4_18smem_ptr_flag_bitsILi16EEENST_INS5_IJNSA_ILi64EEENSA_ILi8EEEEEENS5_IJSB_S18_EEEEEEEvNS4_8identityES12_S1D_vS1E_EENS_8epilogue10collective6detail29Sm90TmaWarpSpecializedAdapterINS1H_15DefaultEpilogueISI_NS5_IJlSB_lEEES1L_NS1G_6thread17LinearCombinationISI_Li1EffLNS1M_9ScaleType4KindE0ELNS_15FloatRoundStyleE2ESI_EENS1_15EpilogueDefaultEEEEEvvEEEEvNT_6ParamsE,"a",@progbits
	.sectionflags	@""
	.align	4
.nv.constant0._ZN7cutlass13device_kernelINS_4gemm6kernel13GemmUniversalIN4cute5tupleIJiiiiEEENS1_10collective13CollectiveMmaINS1_34MainloopSm90TmaGmmaWarpSpecializedILi2ENS5_IJNS4_1CILi1EEESB_SB_EEENS1_35KernelTmaWarpSpecializedCooperativeEEENS5_IJNSA_ILi128EEENSA_ILi256EEESF_EEENS_10bfloat16_tENS5_IJSB_llEEESI_SJ_NS4_8TiledMMAINS4_8MMA_AtomIJNS4_4SM904GMMA28MMA_64x256x16_F32BF16BF16_SSILNSN_5MajorE1ELSP_1ELNSN_7ScaleInE1ELSQ_1EEEEEENS4_6LayoutINS5_IJNSA_ILi2EEESB_SB_EEENS5_IJSB_NSA_ILi0EEESW_EEEEENS5_IJNS4_10UnderscoreESZ_SZ_EEEEENS4_13SM90_TMA_LOADENS4_14ComposedLayoutINS4_7SwizzleILi3ELi4ELi3EEENS4_18smem_ptr_flag_bitsILi16EEENST_INS5_IJNSA_ILi64EEENSA_ILi8EEEEEENS5_IJSB_S18_EEEEEEEvNS4_8identityES12_S1D_vS1E_EENS_8epilogue10collective6detail29Sm90TmaWarpSpecializedAdapterINS1H_15DefaultEpilogueISI_NS5_IJlSB_lEEES1L_NS1G_6thread17LinearCombinationISI_Li1EffLNS1M_9ScaleType4KindE0ELNS_15FloatRoundStyleE2ESI_EENS1_15EpilogueDefaultEEEEEvvEEEEvNT_6ParamsE:
	.zero		1664


//--------------------- SYMBOLS --------------------------

	.type		.nv.reservedSmem.offset0,@object
	.size		.nv.reservedSmem.offset0,0x4
	.type		__assertfail,@function
